def attn_fwd(
    Q,
    K,
    V,
    Out,
    Lse,
    sm_scale,
    stride_qz,
    stride_qh,
    stride_qm,
    stride_qk,
    stride_kz,
    stride_kh,
    stride_kn,
    stride_kk,
    stride_vz,
    stride_vh,
    stride_vn,
    stride_vk,
    stride_oz,
    stride_oh,
    stride_om,
    stride_ok,
    seqlen_q,
    seqlen_k,
    BLOCK_M: tl.constexpr,
    BLOCK_N: tl.constexpr,
    HEAD_DIM: tl.constexpr,
    CAUSAL: tl.constexpr,
):
    start_m = tl.program_id(0)
    off_hz = tl.program_id(1)
    q_off = off_hz * stride_qh
    k_off = off_hz * stride_kh
    v_off = off_hz * stride_vh
    offs_m = start_m * BLOCK_M + tl.arange(0, BLOCK_M)
    offs_d = tl.arange(0, HEAD_DIM)
    offs_n = tl.arange(0, BLOCK_N)
    q_ptrs = Q + q_off + offs_m[:, None] * stride_qm + offs_d[None, :] * stride_qk
    k_ptrs = K + k_off + offs_d[:, None] * stride_kk + offs_n[None, :] * stride_kn
    v_ptrs = V + v_off + offs_n[:, None] * stride_vn + offs_d[None, :] * stride_vk
    m_i = tl.full([BLOCK_M], float("-inf"), dtype=tl.float32)
    l_i = tl.zeros([BLOCK_M], dtype=tl.float32) + 1.0
    acc = tl.zeros([BLOCK_M, HEAD_DIM], dtype=tl.float32)
    q = tl.load(q_ptrs)
    acc, l_i, m_i = _attn_fwd_inner(
        acc,
        l_i,
        m_i,
        q,
        k_ptrs,
        v_ptrs,
        sm_scale,
        stride_kn,
        stride_vn,
        start_m,
        seqlen_k,
        BLOCK_M,
        BLOCK_N,
        HEAD_DIM,
        CAUSAL,
    )
    acc = acc / l_i[:, None]
    lse = m_i + tl.math.log2(l_i) / 1.4426950408889634
    o_ptrs = (
        Out
        + off_hz * stride_oh
        + offs_m[:, None] * stride_om
        + offs_d[None, :] * stride_ok
    )
    tl.store(o_ptrs, acc.to(Out.dtype.element_ty))
    tl.store(Lse + off_hz * seqlen_q + offs_m, lse)

# config = {"BLOCK_M": 256, "BLOCK_N": 16, "HEAD_DIM": 128, "arch": "sm_90", "causal": false, "dtype": "fp16", "num_stages": 2, "num_warps": 16}
# arch = sm_90


// ===== COMPILED SASS (sm_90a) =====

	.target	sm_90a

	.elftype	@"ET_EXEC"


//--------------------- .note.nv.tkinfo           --------------------------
	.section	.note.nv.tkinfo,"",@"SHT_NOTE"
	.sectionflags	@"SHF_NOTE_NV_TKINFO"
	.tkinfo
        /*0018*/ 	.word	0x00000002
        /*0030*/ 	.string	""
        /*0030*/ 	.string	"ptxas"
        /*0030*/ 	.string	"Cuda compilation tools, release 13.0, V13.0.88"
        /*0030*/ 	.string	"Build cuda_13.0.r13.0/compiler.36424714_0"
        /*0030*/ 	.string	"-v  -suppress-debug-info  -lineinfo  -arch sm_90a "



//--------------------- .note.nv.cuinfo           --------------------------
	.section	.note.nv.cuinfo,"",@"SHT_NOTE"
	.sectionflags	@"SHF_NOTE_NV_CUINFO"
        /*0018*/ 	.short	0x0002
        /*001a*/ 	.short	0x005a
        /*001c*/ 	.short	0x0082
	.zero		2


//--------------------- .nv.info                  --------------------------
	.section	.nv.info,"",@"SHT_CUDA_INFO"
	.align	4


	//----- nvinfo : EIATTR_REGCOUNT
	.align		4
        /*0000*/ 	.byte	0x04, 0x2f
        /*0002*/ 	.short	(.L_2 - .L_1)
	.align		4
.L_1:
        /*0004*/ 	.word	index@(attn_fwd)
        /*0008*/ 	.word	0x00000080


	//----- nvinfo : EIATTR_FRAME_SIZE
	.align		4
.L_2:
        /*000c*/ 	.byte	0x04, 0x11
        /*000e*/ 	.short	(.L_4 - .L_3)
	.align		4
.L_3:
        /*0010*/ 	.word	index@(attn_fwd)
        /*0014*/ 	.word	0x00000000


	//----- nvinfo : EIATTR_MIN_STACK_SIZE
	.align		4
.L_4:
        /*0018*/ 	.byte	0x04, 0x12
        /*001a*/ 	.short	(.L_6 - .L_5)
	.align		4
.L_5:
        /*001c*/ 	.word	index@(attn_fwd)
        /*0020*/ 	.word	0x00000000
.L_6:


//--------------------- .nv.compat                --------------------------
	.section	.nv.compat,"",@"SHT_CUDA_COMPAT_INFO"
	.align	4
        /*0000*/ 	.byte	0x02, 0x09, 0x01, 0x00, 0x02, 0x02, 0x04, 0x00, 0x02, 0x05, 0x05, 0x00, 0x03, 0x07, 0x01, 0x01
        /*0010*/ 	.byte	0x02, 0x03, 0x00, 0x00, 0x02, 0x06, 0x01, 0x00, 0x04, 0x0b, 0x08, 0x00, 0x00, 0x00, 0x00, 0x00
        /*0020*/ 	.byte	0x00, 0x00, 0x00, 0x00


//--------------------- .nv.info.attn_fwd         --------------------------
	.section	.nv.info.attn_fwd,"",@"SHT_CUDA_INFO"
	.sectionflags	@""
	.align	4


	//----- nvinfo : EIATTR_CUDA_API_VERSION
	.align		4
        /*0000*/ 	.byte	0x04, 0x37
        /*0002*/ 	.short	(.L_8 - .L_7)
.L_7:
        /*0004*/ 	.word	0x00000082


	//----- nvinfo : EIATTR_KPARAM_INFO
	.align		4
.L_8:
        /*0008*/ 	.byte	0x04, 0x17
        /*000a*/ 	.short	(.L_10 - .L_9)
.L_9:
        /*000c*/ 	.word	0x00000000
        /*0010*/ 	.short	0x0019
        /*0012*/ 	.short	0x0080
        /*0014*/ 	.byte	0x00, 0xf4, 0x21, 0x00


	//----- nvinfo : EIATTR_KPARAM_INFO
	.align		4
.L_10:
        /*0018*/ 	.byte	0x04, 0x17
        /*001a*/ 	.short	(.L_12 - .L_11)
.L_11:
        /*001c*/ 	.word	0x00000000
        /*0020*/ 	.short	0x0018
        /*0022*/ 	.short	0x0078
        /*0024*/ 	.byte	0x00, 0xf4, 0x21, 0x00


	//----- nvinfo : EIATTR_KPARAM_INFO
	.align		4
.L_12:
        /*0028*/ 	.byte	0x04, 0x17
        /*002a*/ 	.short	(.L_14 - .L_13)
.L_13:
        /*002c*/ 	.word	0x00000000
        /*0030*/ 	.short	0x0017
        /*0032*/ 	.short	0x0070
        /*0034*/ 	.byte	0x00, 0xf0, 0x11, 0x00


	//----- nvinfo : EIATTR_KPARAM_INFO
	.align		4
.L_14:
        /*0038*/ 	.byte	0x04, 0x17
        /*003a*/ 	.short	(.L_16 - .L_15)
.L_15:
        /*003c*/ 	.word	0x00000000
        /*0040*/ 	.short	0x0016
        /*0042*/ 	.short	0x006c
        /*0044*/ 	.byte	0x00, 0xf0, 0x11, 0x00


	//----- nvinfo : EIATTR_KPARAM_INFO
	.align		4
.L_16:
        /*0048*/ 	.byte	0x04, 0x17
        /*004a*/ 	.short	(.L_18 - .L_17)
.L_17:
        /*004c*/ 	.word	0x00000000
        /*0050*/ 	.short	0x0015
        /*0052*/ 	.short	0x0068
        /*0054*/ 	.byte	0x00, 0xf0, 0x11, 0x00


	//----- nvinfo : EIATTR_KPARAM_INFO
	.align		4
.L_18:
        /*0058*/ 	.byte	0x04, 0x17
        /*005a*/ 	.short	(.L_20 - .L_19)
.L_19:
        /*005c*/ 	.word	0x00000000
        /*0060*/ 	.short	0x0014
        /*0062*/ 	.short	0x0064
        /*0064*/ 	.byte	0x00, 0xf0, 0x11, 0x00


	//----- nvinfo : EIATTR_KPARAM_INFO
	.align		4
.L_20:
        /*0068*/ 	.byte	0x04, 0x17
        /*006a*/ 	.short	(.L_22 - .L_21)
.L_21:
        /*006c*/ 	.word	0x00000000
        /*0070*/ 	.short	0x0013
        /*0072*/ 	.short	0x0060
        /*0074*/ 	.byte	0x00, 0xf0, 0x11, 0x00


	//----- nvinfo : EIATTR_KPARAM_INFO
	.align		4
.L_22:
        /*0078*/ 	.byte	0x04, 0x17
        /*007a*/ 	.short	(.L_24 - .L_23)
.L_23:
        /*007c*/ 	.word	0x00000000
        /*0080*/ 	.short	0x0012
        /*0082*/ 	.short	0x005c
        /*0084*/ 	.byte	0x00, 0xf0, 0x11, 0x00


	//----- nvinfo : EIATTR_KPARAM_INFO
	.align		4
.L_24:
        /*0088*/ 	.byte	0x04, 0x17
        /*008a*/ 	.short	(.L_26 - .L_25)
.L_25:
        /*008c*/ 	.word	0x00000000
        /*0090*/ 	.short	0x0011
        /*0092*/ 	.short	0x0058
        /*0094*/ 	.byte	0x00, 0xf0, 0x11, 0x00


	//----- nvinfo : EIATTR_KPARAM_INFO
	.align		4
.L_26:
        /*0098*/ 	.byte	0x04, 0x17
        /*009a*/ 	.short	(.L_28 - .L_27)
.L_27:
        /*009c*/ 	.word	0x00000000
        /*00a0*/ 	.short	0x0010
        /*00a2*/ 	.short	0x0054
        /*00a4*/ 	.byte	0x00, 0xf0, 0x11, 0x00


	//----- nvinfo : EIATTR_KPARAM_INFO
	.align		4
.L_28:
        /*00a8*/ 	.byte	0x04, 0x17
        /*00aa*/ 	.short	(.L_30 - .L_29)
.L_29:
        /*00ac*/ 	.word	0x00000000
        /*00b0*/ 	.short	0x000f
        /*00b2*/ 	.short	0x0050
        /*00b4*/ 	.byte	0x00, 0xf0, 0x11, 0x00


	//----- nvinfo : EIATTR_KPARAM_INFO
	.align		4
.L_30:
        /*00b8*/ 	.byte	0x04, 0x17
        /*00ba*/ 	.short	(.L_32 - .L_31)
.L_31:
        /*00bc*/ 	.word	0x00000000
        /*00c0*/ 	.short	0x000e
        /*00c2*/ 	.short	0x004c
        /*00c4*/ 	.byte	0x00, 0xf0, 0x11, 0x00


	//----- nvinfo : EIATTR_KPARAM_INFO
	.align		4
.L_32:
        /*00c8*/ 	.byte	0x04, 0x17
        /*00ca*/ 	.short	(.L_34 - .L_33)
.L_33:
        /*00cc*/ 	.word	0x00000000
        /*00d0*/ 	.short	0x000d
        /*00d2*/ 	.short	0x0048
        /*00d4*/ 	.byte	0x00, 0xf0, 0x11, 0x00


	//----- nvinfo : EIATTR_KPARAM_INFO
	.align		4
.L_34:
        /*00d8*/ 	.byte	0x04, 0x17
        /*00da*/ 	.short	(.L_36 - .L_35)
.L_35:
        /*00dc*/ 	.word	0x00000000
        /*00e0*/ 	.short	0x000c
        /*00e2*/ 	.short	0x0044
        /*00e4*/ 	.byte	0x00, 0xf0, 0x11, 0x00


	//----- nvinfo : EIATTR_KPARAM_INFO
	.align		4
.L_36:
        /*00e8*/ 	.byte	0x04, 0x17
        /*00ea*/ 	.short	(.L_38 - .L_37)
.L_37:
        /*00ec*/ 	.word	0x00000000
        /*00f0*/ 	.short	0x000b
        /*00f2*/ 	.short	0x0040
        /*00f4*/ 	.byte	0x00, 0xf0, 0x11, 0x00


	//----- nvinfo : EIATTR_KPARAM_INFO
	.align		4
.L_38:
        /*00f8*/ 	.byte	0x04, 0x17
        /*00fa*/ 	.short	(.L_40 - .L_39)
.L_39:
        /*00fc*/ 	.word	0x00000000
        /*0100*/ 	.short	0x000a
        /*0102*/ 	.short	0x003c
        /*0104*/ 	.byte	0x00, 0xf0, 0x11, 0x00


	//----- nvinfo : EIATTR_KPARAM_INFO
	.align		4
.L_40:
        /*0108*/ 	.byte	0x04, 0x17
        /*010a*/ 	.short	(.L_42 - .L_41)
.L_41:
        /*010c*/ 	.word	0x00000000
        /*0110*/ 	.short	0x0009
        /*0112*/ 	.short	0x0038
        /*0114*/ 	.byte	0x00, 0xf0, 0x11, 0x00


	//----- nvinfo : EIATTR_KPARAM_INFO
	.align		4
.L_42:
        /*0118*/ 	.byte	0x04, 0x17
        /*011a*/ 	.short	(.L_44 - .L_43)
.L_43:
        /*011c*/ 	.word	0x00000000
        /*0120*/ 	.short	0x0008
        /*0122*/ 	.short	0x0034
        /*0124*/ 	.byte	0x00, 0xf0, 0x11, 0x00


	//----- nvinfo : EIATTR_KPARAM_INFO
	.align		4
.L_44:
        /*0128*/ 	.byte	0x04, 0x17
        /*012a*/ 	.short	(.L_46 - .L_45)
.L_45:
        /*012c*/ 	.word	0x00000000
        /*0130*/ 	.short	0x0007
        /*0132*/ 	.short	0x0030
        /*0134*/ 	.byte	0x00, 0xf0, 0x11, 0x00


	//----- nvinfo : EIATTR_KPARAM_INFO
	.align		4
.L_46:
        /*0138*/ 	.byte	0x04, 0x17
        /*013a*/ 	.short	(.L_48 - .L_47)
.L_47:
        /*013c*/ 	.word	0x00000000
        /*0140*/ 	.short	0x0006
        /*0142*/ 	.short	0x002c
        /*0144*/ 	.byte	0x00, 0xf0, 0x11, 0x00


	//----- nvinfo : EIATTR_KPARAM_INFO
	.align		4
.L_48:
        /*0148*/ 	.byte	0x04, 0x17
        /*014a*/ 	.short	(.L_50 - .L_49)
.L_49:
        /*014c*/ 	.word	0x00000000
        /*0150*/ 	.short	0x0005
        /*0152*/ 	.short	0x0028
        /*0154*/ 	.byte	0x00, 0xf0, 0x11, 0x00


	//----- nvinfo : EIATTR_KPARAM_INFO
	.align		4
.L_50:
        /*0158*/ 	.byte	0x04, 0x17
        /*015a*/ 	.short	(.L_52 - .L_51)
.L_51:
        /*015c*/ 	.word	0x00000000
        /*0160*/ 	.short	0x0004
        /*0162*/ 	.short	0x0020
        /*0164*/ 	.byte	0x00, 0xf4, 0x21, 0x00


	//----- nvinfo : EIATTR_KPARAM_INFO
	.align		4
.L_52:
        /*0168*/ 	.byte	0x04, 0x17
        /*016a*/ 	.short	(.L_54 - .L_53)
.L_53:
        /*016c*/ 	.word	0x00000000
        /*0170*/ 	.short	0x0003
        /*0172*/ 	.short	0x0018
        /*0174*/ 	.byte	0x00, 0xf4, 0x21, 0x00


	//----- nvinfo : EIATTR_KPARAM_INFO
	.align		4
.L_54:
        /*0178*/ 	.byte	0x04, 0x17
        /*017a*/ 	.short	(.L_56 - .L_55)
.L_55:
        /*017c*/ 	.word	0x00000000
        /*0180*/ 	.short	0x0002
        /*0182*/ 	.short	0x0010
        /*0184*/ 	.byte	0x00, 0xf4, 0x21, 0x00


	//----- nvinfo : EIATTR_KPARAM_INFO
	.align		4
.L_56:
        /*0188*/ 	.byte	0x04, 0x17
        /*018a*/ 	.short	(.L_58 - .L_57)
.L_57:
        /*018c*/ 	.word	0x00000000
        /*0190*/ 	.short	0x0001
        /*0192*/ 	.short	0x0008
        /*0194*/ 	.byte	0x00, 0xf4, 0x21, 0x00


	//----- nvinfo : EIATTR_KPARAM_INFO
	.align		4
.L_58:
        /*0198*/ 	.byte	0x04, 0x17
        /*019a*/ 	.short	(.L_60 - .L_59)
.L_59:
        /*019c*/ 	.word	0x00000000
        /*01a0*/ 	.short	0x0000
        /*01a2*/ 	.short	0x0000
        /*01a4*/ 	.byte	0x00, 0xf4, 0x21, 0x00


	//----- nvinfo : EIATTR_SPARSE_MMA_MASK
	.align		4
.L_60:
        /*01a8*/ 	.byte	0x03, 0x50
        /*01aa*/ 	.short	0x0000


	//----- nvinfo : EIATTR_MAXREG_COUNT
	.align		4
        /*01ac*/ 	.byte	0x03, 0x1b
        /*01ae*/ 	.short	0x0080


	//----- nvinfo : EIATTR_NUM_BARRIERS
	.align		4
        /*01b0*/ 	.byte	0x02, 0x4c
        /*01b2*/ 	.byte	0x01
	.zero		1


	//----- nvinfo : EIATTR_MERCURY_ISA_VERSION
	.align		4
        /*01b4*/ 	.byte	0x03, 0x5f
        /*01b6*/ 	.short	0x0101


	//----- nvinfo : EIATTR_COOP_GROUP_MASK_REGIDS
	.align		4
        /*01b8*/ 	.byte	0x04, 0x29
        /*01ba*/ 	.short	(.L_62 - .L_61)


	//   ....[0]....
.L_61:
        /*01bc*/ 	.word	0xffffffff


	//   ....[1]....
        /*01c0*/ 	.word	0xffffffff


	//   ....[2]....
        /*01c4*/ 	.word	0xffffffff


	//   ....[3]....
        /*01c8*/ 	.word	0xffffffff


	//   ....[4]....
        /*01cc*/ 	.word	0xffffffff


	//   ....[5]....
        /*01d0*/ 	.word	0xffffffff


	//   ....[6]....
        /*01d4*/ 	.word	0xffffffff


	//   ....[7]....
        /*01d8*/ 	.word	0xffffffff


	//----- nvinfo : EIATTR_COOP_GROUP_INSTR_OFFSETS
	.align		4
.L_62:
        /*01dc*/ 	.byte	0x04, 0x28
        /*01de*/ 	.short	(.L_64 - .L_63)


	//   ....[0]....
.L_63:
        /*01e0*/ 	.word	0x00002370


	//   ....[1]....
        /*01e4*/ 	.word	0x000023d0


	//   ....[2]....
        /*01e8*/ 	.word	0x000023f0


	//   ....[3]....
        /*01ec*/ 	.word	0x00002410


	//   ....[4]....
        /*01f0*/ 	.word	0x00002b80


	//   ....[5]....
        /*01f4*/ 	.word	0x00002b90


	//   ....[6]....
        /*01f8*/ 	.word	0x00002bd0


	//   ....[7]....
        /*01fc*/ 	.word	0x00002be0


	//----- nvinfo : EIATTR_EXIT_INSTR_OFFSETS
	.align		4
.L_64:
        /*0200*/ 	.byte	0x04, 0x1c
        /*0202*/ 	.short	(.L_66 - .L_65)


	//   ....[0]....
.L_65:
        /*0204*/ 	.word	0x00005990


	//   ....[1]....
        /*0208*/ 	.word	0x000059c0


	//----- nvinfo : EIATTR_REQNTID
	.align		4
.L_66:
        /*020c*/ 	.byte	0x04, 0x10
        /*020e*/ 	.short	(.L_68 - .L_67)
.L_67:
        /*0210*/ 	.word	0x00000200
        /*0214*/ 	.word	0x00000001
        /*0218*/ 	.word	0x00000001


	//----- nvinfo : EIATTR_CBANK_PARAM_SIZE
	.align		4
.L_68:
        /*021c*/ 	.byte	0x03, 0x19
        /*021e*/ 	.short	0x0088


	//----- nvinfo : EIATTR_PARAM_CBANK
	.align		4
        /*0220*/ 	.byte	0x04, 0x0a
        /*0222*/ 	.short	(.L_70 - .L_69)
	.align		4
.L_69:
        /*0224*/ 	.word	index@(.nv.constant0.attn_fwd)
        /*0228*/ 	.short	0x0210
        /*022a*/ 	.short	0x0088


	//----- nvinfo : EIATTR_SW_WAR
	.align		4
.L_70:
        /*022c*/ 	.byte	0x04, 0x36
        /*022e*/ 	.short	(.L_72 - .L_71)
.L_71:
        /*0230*/ 	.word	0x00000008
.L_72:


//--------------------- .nv.callgraph             --------------------------
	.section	.nv.callgraph,"",@"SHT_CUDA_CALLGRAPH"
	.align	4
	.sectionentsize	8
	.align		4
        /*0000*/ 	.word	0x00000000
	.align		4
        /*0004*/ 	.word	0xffffffff
	.align		4
        /*0008*/ 	.word	0x00000000
	.align		4
        /*000c*/ 	.word	0xfffffffe
	.align		4
        /*0010*/ 	.word	0x00000000
	.align		4
        /*0014*/ 	.word	0xfffffffd
	.align		4
        /*0018*/ 	.word	0x00000000
	.align		4
        /*001c*/ 	.word	0xfffffffc


//--------------------- .nv.constant4             --------------------------
	.section	.nv.constant4,"a",@progbits
	.align	8
	.align		8
.nv.constant4:
        /*0000*/ 	.dword	_$_str


//--------------------- .text.attn_fwd            --------------------------
	.section	.text.attn_fwd,"ax",@progbits
	.align	128
        .global         attn_fwd
        .type           attn_fwd,@function
        .size           attn_fwd,(.L_x_3 - attn_fwd)
        .other          attn_fwd,@"STO_CUDA_ENTRY STV_DEFAULT"
attn_fwd:
.text.attn_fwd:
[----:B------:R-:W-:Y:S01]  /*0000*/  LDC R1, c[0x0][0x28] ;  /* 0x00000a00ff017b82 */ /* 0x000fe20000000800 */
[----:B------:R-:W0:Y:S07]  /*0010*/  S2R R2, SR_TID.X ;  /* 0x0000000000027919 */ /* 0x000e2e0000002100 */
[----:B------:R-:W1:Y:S01]  /*0020*/  S2UR UR6, SR_CTAID.Y ;  /* 0x00000000000679c3 */ /* 0x000e620000002600 */
[----:B------:R-:W-:Y:S01]  /*0030*/  ULDC.64 UR4, c[0x0][0x240] ;  /* 0x0000900000047ab9 */ /* 0x000fe20000000a00 */
[----:B------:R-:W-:Y:S01]  /*0040*/  ULDC.64 UR40, c[0x0][0x208] ;  /* 0x0000820000287ab9 */ /* 0x000fe20000000a00 */
[----:B------:R-:W2:Y:S05]  /*0050*/  S2R R3, SR_CTAID.X ;  /* 0x0000000000037919 */ /* 0x000eaa0000002500 */
[----:B------:R-:W3:Y:S08]  /*0060*/  LDC R11, c[0x0][0x248] ;  /* 0x00009200ff0b7b82 */ /* 0x000ef00000000800 */
[----:B------:R-:W4:Y:S01]  /*0070*/  LDC.64 R12, c[0x0][0x210] ;  /* 0x00008400ff0c7b82 */ /* 0x000f220000000a00 */
[----:B-1----:R-:W-:-:S04]  /*0080*/  UIMAD UR4, UR6, UR4, URZ ;  /* 0x00000004060472a4 */ /* 0x002fc8000f8e023f */
[----:B------:R-:W-:Y:S01]  /*0090*/  USHF.L.U32 UR7, UR4, 0x1, URZ ;  /* 0x0000000104077899 */ /* 0x000fe2000800063f */
[----:B0-----:R-:W-:Y:S02]  /*00a0*/  LOP3.LUT R0, R2, 0xff, RZ, 0xc0, !PT ;  /* 0x000000ff02007812 */ /* 0x001fe400078ec0ff */
[----:B------:R-:W-:-:S03]  /*00b0*/  SHF.R.U32.HI R6, RZ, 0x8, R2 ;  /* 0x00000008ff067819 */ /* 0x000fc60000011602 */
[----:B--2---:R-:W-:Y:S01]  /*00c0*/  IMAD R0, R3, 0x100, R0 ;  /* 0x0000010003007824 */ /* 0x004fe200078e0200 */
[----:B------:R-:W-:-:S03]  /*00d0*/  SGXT.U32 R6, R6, 0x1 ;  /* 0x000000010606781a */ /* 0x000fc60000000000 */
[----:B------:R-:W-:Y:S01]  /*00e0*/  IMAD R3, R0, UR5, RZ ;  /* 0x0000000500037c24 */ /* 0x000fe2000f8e02ff */
[----:B------:R-:W-:Y:S01]  /*00f0*/  UIMAD.WIDE UR4, UR4, 0x2, URZ ;  /* 0x00000002040478a5 */ /* 0x000fe2000f8e023f */
[----:B---3--:R-:W-:Y:S02]  /*0100*/  IMAD R8, R6, R11, RZ ;  /* 0x0000000b06087224 */ /* 0x008fe400078e02ff */
[C---:B------:R-:W-:Y:S02]  /*0110*/  IMAD.SHL.U32 R5, R3.reuse, 0x2, RZ ;  /* 0x0000000203057824 */ /* 0x040fe400078e00ff */
[----:B------:R-:W-:-:S03]  /*0120*/  IMAD.HI R4, R3, 0x2, RZ ;  /* 0x0000000203047827 */ /* 0x000fc600078e02ff */
[----:B----4-:R-:W-:Y:S01]  /*0130*/  IADD3 R5, P0, P1, R5, UR7, R12 ;  /* 0x0000000705057c10 */ /* 0x010fe2000f91e00c */
[----:B------:R-:W-:-:S03]  /*0140*/  IMAD R10, R11, 0x2, R8 ;  /* 0x000000020b0a7824 */ /* 0x000fc600078e0208 */
[----:B------:R-:W-:Y:S01]  /*0150*/  IADD3.X R3, R4, UR5, R13, P0, P1 ;  /* 0x0000000504037c10 */ /* 0x000fe200087e240d */
[C---:B------:R-:W-:Y:S01]  /*0160*/  IMAD R18, R11.reuse, 0x2, R10 ;  /* 0x000000020b127824 */ /* 0x040fe200078e020a */
[-C--:B------:R-:W-:Y:S02]  /*0170*/  LEA R12, P0, R8, R5.reuse, 0x1 ;  /* 0x00000005080c7211 */ /* 0x080fe400078008ff */
[----:B------:R-:W-:Y:S02]  /*0180*/  LEA R14, P1, R10, R5, 0x1 ;  /* 0x000000050a0e7211 */ /* 0x000fe400078208ff */
[-C--:B------:R-:W-:Y:S01]  /*0190*/  LEA.HI.X.SX32 R13, R8, R3.reuse, 0x1, P0 ;  /* 0x00000003080d7211 */ /* 0x080fe200000f0eff */
[C---:B------:R-:W-:Y:S01]  /*01a0*/  IMAD R8, R11.reuse, 0x2, R18 ;  /* 0x000000020b087824 */ /* 0x040fe200078e0212 */
[----:B------:R-:W-:Y:S02]  /*01b0*/  LEA.HI.X.SX32 R15, R10, R3, 0x1, P1 ;  /* 0x000000030a0f7211 */ /* 0x000fe400008f0eff */
[C---:B------:R-:W-:Y:S01]  /*01c0*/  LEA R16, P0, R18.reuse, R5, 0x1 ;  /* 0x0000000512107211 */ /* 0x040fe200078008ff */
[C---:B------:R-:W-:Y:S01]  /*01d0*/  IMAD R10, R11.reuse, 0x2, R8 ;  /* 0x000000020b0a7824 */ /* 0x040fe200078e0208 */
[----:B------:R0:W2:Y:S02]  /*01e0*/  LDG.E.U16 R4, desc[UR40][R12.64] ;  /* 0x000000280c047981 */ /* 0x0000a4000c1e1500 */
[----:B------:R-:W-:Y:S01]  /*01f0*/  LEA.HI.X.SX32 R17, R18, R3, 0x1, P0 ;  /* 0x0000000312117211 */ /* 0x000fe200000f0eff */
[----:B------:R-:W-:Y:S01]  /*0200*/  IMAD R24, R11, 0x2, R10 ;  /* 0x000000020b187824 */ /* 0x000fe200078e020a */
[-C--:B------:R-:W-:Y:S01]  /*0210*/  LEA R18, P0, R8, R5.reuse, 0x1 ;  /* 0x0000000508127211 */ /* 0x080fe200078008ff */
[----:B------:R1:W3:Y:S01]  /*0220*/  LDG.E.U16 R7, desc[UR40][R14.64] ;  /* 0x000000280e077981 */ /* 0x0002e2000c1e1500 */
[----:B------:R-:W-:-:S02]  /*0230*/  LEA R20, P1, R10, R5, 0x1 ;  /* 0x000000050a147211 */ /* 0x000fc400078208ff */
[----:B------:R-:W-:Y:S01]  /*0240*/  LEA.HI.X.SX32 R19, R8, R3, 0x1, P0 ;  /* 0x0000000308137211 */ /* 0x000fe200000f0eff */
[C---:B0-----:R-:W-:Y:S01]  /*0250*/  IMAD R12, R11.reuse, 0x2, R24 ;  /* 0x000000020b0c7824 */ /* 0x041fe200078e0218 */
[----:B------:R-:W-:Y:S01]  /*0260*/  LEA R22, P0, R24, R5, 0x1 ;  /* 0x0000000518167211 */ /* 0x000fe200078008ff */
[----:B------:R0:W4:Y:S01]  /*0270*/  LDG.E.U16 R8, desc[UR40][R16.64] ;  /* 0x0000002810087981 */ /* 0x000122000c1e1500 */
[-C--:B------:R-:W-:Y:S01]  /*0280*/  LEA.HI.X.SX32 R21, R10, R3.reuse, 0x1, P1 ;  /* 0x000000030a157211 */ /* 0x080fe200008f0eff */
[C---:B-1----:R-:W-:Y:S01]  /*0290*/  IMAD R14, R11.reuse, 0x2, R12 ;  /* 0x000000020b0e7824 */ /* 0x042fe200078e020c */
[----:B------:R-:W-:Y:S01]  /*02a0*/  LEA.HI.X.SX32 R23, R24, R3, 0x1, P0 ;  /* 0x0000000318177211 */ /* 0x000fe200000f0eff */
[----:B------:R1:W5:Y:S01]  /*02b0*/  LDG.E.U16 R9, desc[UR40][R18.64] ;  /* 0x0000002812097981 */ /* 0x000362000c1e1500 */
[C---:B------:R-:W-:Y:S01]  /*02c0*/  LEA R24, P0, R12.reuse, R5, 0x1 ;  /* 0x000000050c187211 */ /* 0x040fe200078008ff */
[C---:B------:R-:W-:Y:S02]  /*02d0*/  IMAD R30, R11.reuse, 0x2, R14 ;  /* 0x000000020b1e7824 */ /* 0x040fe400078e020e */
[----:B------:R1:W3:Y:S01]  /*02e0*/  LDG.E.U16 R10, desc[UR40][R20.64] ;  /* 0x00000028140a7981 */ /* 0x0002e2000c1e1500 */
[----:B------:R-:W-:Y:S01]  /*02f0*/  LEA.HI.X.SX32 R25, R12, R3, 0x1, P0 ;  /* 0x000000030c197211 */ /* 0x000fe200000f0eff */
[C---:B0-----:R-:W-:Y:S01]  /*0300*/  IMAD R16, R11.reuse, 0x2, R30 ;  /* 0x000000020b107824 */ /* 0x041fe200078e021e */
[-C--:B------:R-:W-:Y:S01]  /*0310*/  LEA R26, P0, R14, R5.reuse, 0x1 ;  /* 0x000000050e1a7211 */ /* 0x080fe200078008ff */
[----:B------:R0:W4:Y:S01]  /*0320*/  LDG.E.U16 R12, desc[UR40][R22.64] ;  /* 0x00000028160c7981 */ /* 0x000122000c1e1500 */
[----:B------:R-:W-:Y:S01]  /*0330*/  LEA R28, P1, R30, R5, 0x1 ;  /* 0x000000051e1c7211 */ /* 0x000fe200078208ff */
[----:B-1----:R-:W-:Y:S01]  /*0340*/  IMAD R18, R11, 0x2, R16 ;  /* 0x000000020b127824 */ /* 0x002fe200078e0210 */
[-C--:B------:R-:W-:Y:S01]  /*0350*/  LEA.HI.X.SX32 R27, R14, R3.reuse, 0x1, P0 ;  /* 0x000000030e1b7211 */ /* 0x080fe200000f0eff */
[----:B------:R1:W5:Y:S01]  /*0360*/  LDG.E.U16 R13, desc[UR40][R24.64] ;  /* 0x00000028180d7981 */ /* 0x000362000c1e1500 */
[----:B------:R-:W-:-:S02]  /*0370*/  LEA.HI.X.SX32 R29, R30, R3, 0x1, P1 ;  /* 0x000000031e1d7211 */ /* 0x000fc400008f0eff */
[C---:B------:R-:W-:Y:S01]  /*0380*/  LEA R30, P0, R16.reuse, R5, 0x1 ;  /* 0x00000005101e7211 */ /* 0x040fe200078008ff */
[C---:B------:R-:W-:Y:S01]  /*0390*/  IMAD R32, R11.reuse, 0x2, R18 ;  /* 0x000000020b207824 */ /* 0x040fe200078e0212 */
[----:B------:R1:W5:Y:S02]  /*03a0*/  LDG.E.U16 R14, desc[UR40][R26.64] ;  /* 0x000000281a0e7981 */ /* 0x000364000c1e1500 */
[----:B------:R-:W-:Y:S02]  /*03b0*/  LEA.HI.X.SX32 R31, R16, R3, 0x1, P0 ;  /* 0x00000003101f7211 */ /* 0x000fe400000f0eff */
[C---:B------:R-:W-:Y:S01]  /*03c0*/  LEA R20, P0, R18.reuse, R5, 0x1 ;  /* 0x0000000512147211 */ /* 0x040fe200078008ff */
[----:B------:R1:W4:Y:S03]  /*03d0*/  LDG.E.U16 R15, desc[UR40][R28.64] ;  /* 0x000000281c0f7981 */ /* 0x000326000c1e1500 */
[----:B------:R-:W-:Y:S01]  /*03e0*/  LEA.HI.X.SX32 R21, R18, R3, 0x1, P0 ;  /* 0x0000000312157211 */ /* 0x000fe200000f0eff */
[C---:B------:R-:W-:Y:S01]  /*03f0*/  IMAD R18, R11.reuse, 0x2, R32 ;  /* 0x000000020b127824 */ /* 0x040fe200078e0220 */
[C---:B0-----:R-:W-:Y:S01]  /*0400*/  LEA R22, P0, R32.reuse, R5, 0x1 ;  /* 0x0000000520167211 */ /* 0x041fe200078008ff */
[----:B------:R0:W5:Y:S02]  /*0410*/  LDG.E.U16 R16, desc[UR40][R30.64] ;  /* 0x000000281e107981 */ /* 0x000164000c1e1500 */
[C---:B------:R-:W-:Y:S01]  /*0420*/  IMAD R34, R11.reuse, 0x2, R18 ;  /* 0x000000020b227824 */ /* 0x040fe200078e0212 */
[----:B------:R-:W-:Y:S01]  /*0430*/  LEA.HI.X.SX32 R23, R32, R3, 0x1, P0 ;  /* 0x0000000320177211 */ /* 0x000fe200000f0eff */
[----:B------:R-:W5:Y:S01]  /*0440*/  LDG.E.U16 R17, desc[UR40][R20.64] ;  /* 0x0000002814117981 */ /* 0x000f62000c1e1500 */
[-C--:B-1----:R-:W-:Y:S01]  /*0450*/  LEA R24, P1, R18, R5.reuse, 0x1 ;  /* 0x0000000512187211 */ /* 0x082fe200078208ff */
[----:B------:R-:W-:Y:S01]  /*0460*/  IMAD R32, R11, 0x2, R34 ;  /* 0x000000020b207824 */ /* 0x000fe200078e0222 */
[----:B------:R-:W-:-:S04]  /*0470*/  LEA R26, P0, R34, R5, 0x1 ;  /* 0x00000005221a7211 */ /* 0x000fc800078008ff */
[-C--:B------:R-:W-:Y:S01]  /*0480*/  LEA.HI.X.SX32 R27, R34, R3.reuse, 0x1, P0 ;  /* 0x00000003221b7211 */ /* 0x080fe200000f0eff */
[C---:B------:R-:W-:Y:S01]  /*0490*/  IMAD R34, R11.reuse, 0x2, R32 ;  /* 0x000000020b227824 */ /* 0x040fe200078e0220 */
[----:B------:R-:W-:Y:S02]  /*04a0*/  LEA.HI.X.SX32 R25, R18, R3, 0x1, P1 ;  /* 0x0000000312197211 */ /* 0x000fe400008f0eff */
[C---:B------:R-:W-:Y:S01]  /*04b0*/  LEA R28, P0, R32.reuse, R5, 0x1 ;  /* 0x00000005201c7211 */ /* 0x040fe200078008ff */
[C---:B------:R-:W-:Y:S01]  /*04c0*/  IMAD R36, R11.reuse, 0x2, R34 ;  /* 0x000000020b247824 */ /* 0x040fe200078e0222 */
[----:B------:R-:W5:Y:S03]  /*04d0*/  LDG.E.U16 R20, desc[UR40][R26.64] ;  /* 0x000000281a147981 */ /* 0x000f66000c1e1500 */
[----:B------:R-:W-:Y:S01]  /*04e0*/  IMAD R38, R11, 0x2, R36 ;  /* 0x000000020b267824 */ /* 0x000fe200078e0224 */
[----:B------:R1:W5:Y:S01]  /*04f0*/  LDG.E.U16 R19, desc[UR40][R24.64] ;  /* 0x0000002818137981 */ /* 0x000362000c1e1500 */
[----:B------:R-:W-:-:S02]  /*0500*/  LEA.HI.X.SX32 R29, R32, R3, 0x1, P0 ;  /* 0x00000003201d7211 */ /* 0x000fc400000f0eff */
[-C--:B0-----:R-:W-:Y:S01]  /*0510*/  LEA R30, P0, R34, R5.reuse, 0x1 ;  /* 0x00000005221e7211 */ /* 0x081fe200078008ff */
[----:B------:R-:W5:Y:S01]  /*0520*/  LDG.E.U16 R18, desc[UR40][R22.64] ;  /* 0x0000002816127981 */ /* 0x000f62000c1e1500 */
[C---:B-1----:R-:W-:Y:S01]  /*0530*/  IMAD R24, R11.reuse, 0x2, R38 ;  /* 0x000000020b187824 */ /* 0x042fe200078e0226 */
[----:B------:R-:W-:Y:S02]  /*0540*/  LEA R32, P1, R36, R5, 0x1 ;  /* 0x0000000524207211 */ /* 0x000fe400078208ff */
[----:B------:R0:W5:Y:S01]  /*0550*/  LDG.E.U16 R21, desc[UR40][R28.64] ;  /* 0x000000281c157981 */ /* 0x000162000c1e1500 */
[C---:B------:R-:W-:Y:S01]  /*0560*/  IMAD R26, R11.reuse, 0x2, R24 ;  /* 0x000000020b1a7824 */ /* 0x040fe200078e0218 */
[----:B------:R-:W-:Y:S02]  /*0570*/  LEA.HI.X.SX32 R31, R34, R3, 0x1, P0 ;  /* 0x00000003221f7211 */ /* 0x000fe400000f0eff */
[----:B------:R-:W-:Y:S01]  /*0580*/  LEA R34, P0, R38, R5, 0x1 ;  /* 0x0000000526227211 */ /* 0x000fe200078008ff */
[C---:B------:R-:W-:Y:S01]  /*0590*/  IMAD R42, R11.reuse, 0x2, R26 ;  /* 0x000000020b2a7824 */ /* 0x040fe200078e021a */
[-C--:B------:R-:W-:Y:S01]  /*05a0*/  LEA.HI.X.SX32 R33, R36, R3.reuse, 0x1, P1 ;  /* 0x0000000324217211 */ /* 0x080fe200008f0eff */
[----:B------:R1:W5:Y:S01]  /*05b0*/  LDG.E.U16 R22, desc[UR40][R30.64] ;  /* 0x000000281e167981 */ /* 0x000362000c1e1500 */
[----:B------:R-:W-:Y:S01]  /*05c0*/  LEA.HI.X.SX32 R35, R38, R3, 0x1, P0 ;  /* 0x0000000326237211 */ /* 0x000fe200000f0eff */
[C---:B0-----:R-:W-:Y:S01]  /*05d0*/  IMAD R28, R11.reuse, 0x2, R42 ;  /* 0x000000020b1c7824 */ /* 0x041fe200078e022a */
[C---:B------:R-:W-:Y:S01]  /*05e0*/  LEA R36, P0, R24.reuse, R5, 0x1 ;  /* 0x0000000518247211 */ /* 0x040fe200078008ff */
[----:B------:R0:W5:Y:S03]  /*05f0*/  LDG.E.U16 R23, desc[UR40][R32.64] ;  /* 0x0000002820177981 */ /* 0x000166000c1e1500 */
[----:B------:R-:W-:Y:S01]  /*0600*/  LEA.HI.X.SX32 R37, R24, R3, 0x1, P0 ;  /* 0x0000000318257211 */ /* 0x000fe200000f0eff */
[C---:B-1----:R-:W-:Y:S01]  /*0610*/  IMAD R30, R11.reuse, 0x2, R28 ;  /* 0x000000020b1e7824 */ /* 0x042fe200078e021c */
[C---:B------:R-:W-:Y:S01]  /*0620*/  LEA R38, P0, R26.reuse, R5, 0x1 ;  /* 0x000000051a267211 */ /* 0x040fe200078008ff */
[----:B------:R1:W5:Y:S02]  /*0630*/  LDG.E.U16 R24, desc[UR40][R34.64] ;  /* 0x0000002822187981 */ /* 0x000364000c1e1500 */
[C---:B------:R-:W-:Y:S01]  /*0640*/  IMAD R44, R11.reuse, 0x2, R30 ;  /* 0x000000020b2c7824 */ /* 0x040fe200078e021e */
[----:B------:R-:W-:Y:S01]  /*0650*/  LEA.HI.X.SX32 R39, R26, R3, 0x1, P0 ;  /* 0x000000031a277211 */ /* 0x000fe200000f0eff */
[----:B------:R1:W5:Y:S01]  /*0660*/  LDG.E.U16 R25, desc[UR40][R36.64] ;  /* 0x0000002824197981 */ /* 0x000362000c1e1500 */
[----:B0-----:R-:W-:Y:S01]  /*0670*/  LEA R32, P0, R28, R5, 0x1 ;  /* 0x000000051c207211 */ /* 0x001fe200078008ff */
[----:B------:R-:W-:-:S02]  /*0680*/  IMAD R46, R11, 0x2, R44 ;  /* 0x000000020b2e7824 */ /* 0x000fc400078e022c */
[----:B------:R0:W5:Y:S01]  /*0690*/  LDG.E.U16 R26, desc[UR40][R38.64] ;  /* 0x00000028261a7981 */ /* 0x000162000c1e1500 */
[----:B------:R-:W-:Y:S01]  /*06a0*/  LEA.HI.X.SX32 R33, R28, R3, 0x1, P0 ;  /* 0x000000031c217211 */ /* 0x000fe200000f0eff */
[----:B------:R-:W-:Y:S01]  /*06b0*/  IMAD R48, R11, 0x2, R46 ;  /* 0x000000020b307824 */ /* 0x000fe200078e022e */
[----:B-1----:R-:W-:-:S03]  /*06c0*/  LEA R34, P0, R30, R5, 0x1 ;  /* 0x000000051e227211 */ /* 0x002fc600078008ff */
[C---:B------:R-:W-:Y:S01]  /*06d0*/  IMAD R50, R11.reuse, 0x2, R48 ;  /* 0x000000020b327824 */ /* 0x040fe200078e0230 */
[----:B------:R-:W-:Y:S01]  /*06e0*/  LEA.HI.X.SX32 R35, R30, R3, 0x1, P0 ;  /* 0x000000031e237211 */ /* 0x000fe200000f0eff */
[----:B------:R-:W5:Y:S01]  /*06f0*/  LDG.E.U16 R28, desc[UR40][R32.64] ;  /* 0x00000028201c7981 */ /* 0x000f62000c1e1500 */
[-C--:B------:R-:W-:Y:S01]  /*0700*/  LEA R36, P0, R44, R5.reuse, 0x1 ;  /* 0x000000052c247211 */ /* 0x080fe200078008ff */
[C---:B------:R-:W-:Y:S01]  /*0710*/  IMAD R52, R11.reuse, 0x2, R50 ;  /* 0x000000020b347824 */ /* 0x040fe200078e0232 */
[----:B------:R-:W-:Y:S01]  /*0720*/  LEA R40, P1, R42, R5, 0x1 ;  /* 0x000000052a287211 */ /* 0x000fe200078208ff */
[----:B------:R-:W5:Y:S01]  /*0730*/  LDG.E.U16 R29, desc[UR40][R34.64] ;  /* 0x00000028221d7981 */ /* 0x000f62000c1e1500 */
[----:B------:R-:W-:Y:S01]  /*0740*/  LEA.HI.X.SX32 R37, R44, R3, 0x1, P0 ;  /* 0x000000032c257211 */ /* 0x000fe200000f0eff */
[C---:B------:R-:W-:Y:S01]  /*0750*/  IMAD R54, R11.reuse, 0x2, R52 ;  /* 0x000000020b367824 */ /* 0x040fe200078e0234 */
[----:B0-----:R-:W-:Y:S02]  /*0760*/  LEA R38, P0, R48, R5, 0x1 ;  /* 0x0000000530267211 */ /* 0x001fe400078008ff */
[-C--:B------:R-:W-:Y:S01]  /*0770*/  LEA.HI.X.SX32 R41, R42, R3.reuse, 0x1, P1 ;  /* 0x000000032a297211 */ /* 0x080fe200008f0eff */
[----:B------:R-:W5:Y:S01]  /*0780*/  LDG.E.U16 R30, desc[UR40][R36.64] ;  /* 0x00000028241e7981 */ /* 0x000f62000c1e1500 */
[----:B------:R-:W-:Y:S01]  /*0790*/  LEA.HI.X.SX32 R39, R48, R3, 0x1, P0 ;  /* 0x0000000330277211 */ /* 0x000fe200000f0eff */
[C---:B------:R-:W-:Y:S01]  /*07a0*/  IMAD R48, R11.reuse, 0x2, R54 ;  /* 0x000000020b307824 */ /* 0x040fe200078e0236 */
[C---:B------:R-:W-:Y:S01]  /*07b0*/  LEA R42, P1, R46.reuse, R5, 0x1 ;  /* 0x000000052e2a7211 */ /* 0x040fe200078208ff */
[----:B------:R0:W5:Y:S02]  /*07c0*/  LDG.E.U16 R27, desc[UR40][R40.64] ;  /* 0x00000028281b7981 */ /* 0x000164000c1e1500 */
[C---:B------:R-:W-:Y:S01]  /*07d0*/  IMAD R56, R11.reuse, 0x2, R48 ;  /* 0x000000020b387824 */ /* 0x040fe200078e0230 */
[----:B------:R-:W-:Y:S01]  /*07e0*/  LEA.HI.X.SX32 R43, R46, R3, 0x1, P1 ;  /* 0x000000032e2b7211 */ /* 0x000fe200008f0eff */
[----:B------:R-:W5:Y:S02]  /*07f0*/  LDG.E.U16 R32, desc[UR40][R38.64] ;  /* 0x0000002826207981 */ /* 0x000f64000c1e1500 */
[C---:B------:R-:W-:Y:S01]  /*0800*/  IMAD R58, R11.reuse, 0x2, R56 ;  /* 0x000000020b3a7824 */ /* 0x040fe200078e0238 */
[-C--:B------:R-:W-:Y:S01]  /*0810*/  LEA R46, P1, R54, R5.reuse, 0x1 ;  /* 0x00000005362e7211 */ /* 0x080fe200078208ff */
[----:B------:R1:W5:Y:S01]  /*0820*/  LDG.E.U16 R31, desc[UR40][R42.64] ;  /* 0x000000282a1f7981 */ /* 0x000362000c1e1500 */
[----:B0-----:R-:W-:Y:S01]  /*0830*/  LEA R40, P0, R50, R5, 0x1 ;  /* 0x0000000532287211 */ /* 0x001fe200078008ff */
[----:B------:R-:W-:-:S03]  /*0840*/  IMAD R60, R11, 0x2, R58 ;  /* 0x000000020b3c7824 */ /* 0x000fc600078e023a */
[----:B------:R-:W-:Y:S02]  /*0850*/  LEA.HI.X.SX32 R41, R50, R3, 0x1, P0 ;  /* 0x0000000332297211 */ /* 0x000fe400000f0eff */
[----:B------:R-:W-:Y:S02]  /*0860*/  LEA R44, P0, R52, R5, 0x1 ;  /* 0x00000005342c7211 */ /* 0x000fe400078008ff */
[-C--:B------:R-:W-:Y:S01]  /*0870*/  LEA.HI.X.SX32 R47, R54, R3.reuse, 0x1, P1 ;  /* 0x00000003362f7211 */ /* 0x080fe200008f0eff */
[C---:B------:R-:W-:Y:S01]  /*0880*/  IMAD R54, R11.reuse, 0x2, R60 ;  /* 0x000000020b367824 */ /* 0x040fe200078e023c */
[----:B------:R-:W-:Y:S01]  /*0890*/  LEA.HI.X.SX32 R45, R52, R3, 0x1, P0 ;  /* 0x00000003342d7211 */ /* 0x000fe200000f0eff */
[----:B------:R-:W5:Y:S01]  /*08a0*/  LDG.E.U16 R33, desc[UR40][R40.64] ;  /* 0x0000002828217981 */ /* 0x000f62000c1e1500 */
[C---:B-1----:R-:W-:Y:S01]  /*08b0*/  LEA R42, P0, R48.reuse, R5, 0x1 ;  /* 0x00000005302a7211 */ /* 0x042fe200078008ff */
[C---:B------:R-:W-:Y:S02]  /*08c0*/  IMAD R62, R11.reuse, 0x2, R54 ;  /* 0x000000020b3e7824 */ /* 0x040fe400078e0236 */
[----:B------:R0:W5:Y:S01]  /*08d0*/  LDG.E.U16 R34, desc[UR40][R44.64] ;  /* 0x000000282c227981 */ /* 0x000162000c1e1500 */
[----:B------:R-:W-:Y:S01]  /*08e0*/  LEA.HI.X.SX32 R43, R48, R3, 0x1, P0 ;  /* 0x00000003302b7211 */ /* 0x000fe200000f0eff */
[C---:B------:R-:W-:Y:S01]  /*08f0*/  IMAD R64, R11.reuse, 0x2, R62 ;  /* 0x000000020b407824 */ /* 0x040fe200078e023e */
[C---:B------:R-:W-:Y:S01]  /*0900*/  LEA R48, P0, R56.reuse, R5, 0x1 ;  /* 0x0000000538307211 */ /* 0x040fe200078008ff */
[----:B------:R-:W5:Y:S03]  /*0910*/  LDG.E.U16 R35, desc[UR40][R46.64] ;  /* 0x000000282e237981 */ /* 0x000f66000c1e1500 */
[----:B------:R-:W-:Y:S01]  /*0920*/  LEA.HI.X.SX32 R49, R56, R3, 0x1, P0 ;  /* 0x0000000338317211 */ /* 0x000fe200000f0eff */
[C---:B------:R-:W-:Y:S01]  /*0930*/  IMAD R56, R11.reuse, 0x2, R64 ;  /* 0x000000020b387824 */ /* 0x040fe200078e0240 */
[-C--:B------:R-:W-:Y:S01]  /*0940*/  LEA R50, P0, R58, R5.reuse, 0x1 ;  /* 0x000000053a327211 */ /* 0x080fe200078008ff */
[----:B------:R1:W5:Y:S02]  /*0950*/  LDG.E.U16 R36, desc[UR40][R42.64] ;  /* 0x000000282a247981 */ /* 0x000364000c1e1500 */
[C---:B------:R-:W-:Y:S01]  /*0960*/  IMAD R66, R11.reuse, 0x2, R56 ;  /* 0x000000020b427824 */ /* 0x040fe200078e0238 */
[----:B0-----:R-:W-:Y:S01]  /*0970*/  LEA R44, P1, R60, R5, 0x1 ;  /* 0x000000053c2c7211 */ /* 0x001fe200078208ff */
[----:B------:R0:W5:Y:S01]  /*0980*/  LDG.E.U16 R37, desc[UR40][R48.64] ;  /* 0x0000002830257981 */ /* 0x000162000c1e1500 */
[-C--:B------:R-:W-:Y:S01]  /*0990*/  LEA.HI.X.SX32 R51, R58, R3.reuse, 0x1, P0 ;  /* 0x000000033a337211 */ /* 0x080fe200000f0eff */
[----:B------:R-:W-:Y:S01]  /*09a0*/  IMAD R58, R11, 0x2, R66 ;  /* 0x000000020b3a7824 */ /* 0x000fe200078e0242 */
[----:B------:R-:W-:-:S03]  /*09b0*/  LEA.HI.X.SX32 R45, R60, R3, 0x1, P1 ;  /* 0x000000033c2d7211 */ /* 0x000fc600008f0eff */
[C---:B------:R-:W-:Y:S01]  /*09c0*/  IMAD R60, R11.reuse, 0x2, R58 ;  /* 0x000000020b3c7824 */ /* 0x040fe200078e023a */
[----:B------:R-:W-:Y:S01]  /*09d0*/  LEA R52, P0, R54, R5, 0x1 ;  /* 0x0000000536347211 */ /* 0x000fe200078008ff */
[----:B------:R0:W5:Y:S02]  /*09e0*/  LDG.E.U16 R39, desc[UR40][R44.64] ;  /* 0x000000282c277981 */ /* 0x000164000c1e1500 */
[C---:B------:R-:W-:Y:S02]  /*09f0*/  IMAD R68, R11.reuse, 0x2, R60 ;  /* 0x000000020b447824 */ /* 0x040fe400078e023c */
[----:B------:R-:W5:Y:S02]  /*0a00*/  LDG.E.U16 R38, desc[UR40][R50.64] ;  /* 0x0000002832267981 */ /* 0x000f64000c1e1500 */
[----:B------:R-:W-:-:S04]  /*0a10*/  IMAD R70, R11, 0x2, R68 ;  /* 0x000000020b467824 */ /* 0x000fc800078e0244 */
[----:B------:R-:W-:Y:S01]  /*0a20*/  IMAD R72, R11, 0x2, R70 ;  /* 0x000000020b487824 */ /* 0x000fe200078e0246 */
[----:B------:R-:W-:-:S03]  /*0a30*/  LEA.HI.X.SX32 R53, R54, R3, 0x1, P0 ;  /* 0x0000000336357211 */ /* 0x000fc600000f0eff */
[C---:B------:R-:W-:Y:S01]  /*0a40*/  IMAD R74, R11.reuse, 0x2, R72 ;  /* 0x000000020b4a7824 */ /* 0x040fe200078e0248 */
[C---:B-1----:R-:W-:Y:S01]  /*0a50*/  LEA R42, P0, R62.reuse, R5, 0x1 ;  /* 0x000000053e2a7211 */ /* 0x042fe200078008ff */
[----:B------:R1:W5:Y:S02]  /*0a60*/  LDG.E.U16 R40, desc[UR40][R52.64] ;  /* 0x0000002834287981 */ /* 0x000364000c1e1500 */
[C---:B------:R-:W-:Y:S01]  /*0a70*/  IMAD R76, R11.reuse, 0x2, R74 ;  /* 0x000000020b4c7824 */ /* 0x040fe200078e024a */
[----:B------:R-:W-:Y:S02]  /*0a80*/  LEA.HI.X.SX32 R43, R62, R3, 0x1, P0 ;  /* 0x000000033e2b7211 */ /* 0x000fe400000f0eff */
[-C--:B0-----:R-:W-:Y:S01]  /*0a90*/  LEA R48, P0, R64, R5.reuse, 0x1 ;  /* 0x0000000540307211 */ /* 0x081fe200078008ff */
[C---:B------:R-:W-:Y:S01]  /*0aa0*/  IMAD R78, R11.reuse, 0x2, R76 ;  /* 0x000000020b4e7824 */ /* 0x040fe200078e024c */
[----:B------:R-:W-:Y:S01]  /*0ab0*/  LEA R54, P1, R56, R5, 0x1 ;  /* 0x0000000538367211 */ /* 0x000fe200078208ff */
[----:B------:R-:W5:Y:S01]  /*0ac0*/  LDG.E.U16 R41, desc[UR40][R42.64] ;  /* 0x000000282a297981 */ /* 0x000f62000c1e1500 */
[----:B------:R-:W-:Y:S01]  /*0ad0*/  LEA.HI.X.SX32 R49, R64, R3, 0x1, P0 ;  /* 0x0000000340317211 */ /* 0x000fe200000f0eff */
[----:B------:R-:W-:Y:S01]  /*0ae0*/  IMAD R80, R11, 0x2, R78 ;  /* 0x000000020b507824 */ /* 0x000fe200078e024e */
[----:B------:R-:W-:-:S03]  /*0af0*/  LEA R44, P0, R66, R5, 0x1 ;  /* 0x00000005422c7211 */ /* 0x000fc600078008ff */
[C---:B------:R-:W-:Y:S01]  /*0b00*/  IMAD R62, R11.reuse, 0x2, R80 ;  /* 0x000000020b3e7824 */ /* 0x040fe200078e0250 */
[----:B------:R-:W-:Y:S01]  /*0b10*/  LEA.HI.X.SX32 R45, R66, R3, 0x1, P0 ;  /* 0x00000003422d7211 */ /* 0x000fe200000f0eff */
[----:B------:R0:W5:Y:S01]  /*0b20*/  LDG.E.U16 R46, desc[UR40][R48.64] ;  /* 0x00000028302e7981 */ /* 0x000162000c1e1500 */
[----:B-1----:R-:W-:Y:S01]  /*0b30*/  LEA R52, P0, R58, R5, 0x1 ;  /* 0x000000053a347211 */ /* 0x002fe200078008ff */
[----:B------:R-:W-:-:S03]  /*0b40*/  IMAD R82, R11, 0x2, R62 ;  /* 0x000000020b527824 */ /* 0x000fc600078e023e */
[----:B------:R-:W-:Y:S01]  /*0b50*/  LEA.HI.X.SX32 R53, R58, R3, 0x1, P0 ;  /* 0x000000033a357211 */ /* 0x000fe200000f0eff */
[----:B------:R-:W-:Y:S01]  /*0b60*/  IMAD R84, R11, 0x2, R82 ;  /* 0x000000020b547824 */ /* 0x000fe200078e0252 */
[----:B------:R-:W-:-:S03]  /*0b70*/  LEA R66, P0, R60, R5, 0x1 ;  /* 0x000000053c427211 */ /* 0x000fc600078008ff */
[C---:B------:R-:W-:Y:S01]  /*0b80*/  IMAD R86, R11.reuse, 0x2, R84 ;  /* 0x000000020b567824 */ /* 0x040fe200078e0254 */
[----:B------:R-:W-:Y:S01]  /*0b90*/  LEA.HI.X.SX32 R67, R60, R3, 0x1, P0 ;  /* 0x000000033c437211 */ /* 0x000fe200000f0eff */
[----:B------:R1:W5:Y:S01]  /*0ba0*/  LDG.E.U16 R57, desc[UR40][R52.64] ;  /* 0x0000002834397981 */ /* 0x000362000c1e1500 */
[----:B------:R-:W-:Y:S01]  /*0bb0*/  LEA R50, P0, R70, R5, 0x1 ;  /* 0x0000000546327211 */ /* 0x000fe200078008ff */
[C---:B------:R-:W-:Y:S01]  /*0bc0*/  IMAD R64, R11.reuse, 0x2, R86 ;  /* 0x000000020b407824 */ /* 0x040fe200078e0256 */
[-C--:B------:R-:W-:Y:S01]  /*0bd0*/  LEA.HI.X.SX32 R55, R56, R3.reuse, 0x1, P1 ;  /* 0x0000000338377211 */ /* 0x080fe200008f0eff */
[----:B------:R-:W5:Y:S01]  /*0be0*/  LDG.E.U16 R58, desc[UR40][R66.64] ;  /* 0x00000028423a7981 */ /* 0x000f62000c1e1500 */
[----:B------:R-:W-:Y:S02]  /*0bf0*/  LEA.HI.X.SX32 R51, R70, R3, 0x1, P0 ;  /* 0x0000000346337211 */ /* 0x000fe400000f0eff */
[-C--:B0-----:R-:W-:Y:S01]  /*0c00*/  LEA R48, P0, R72, R5.reuse, 0x1 ;  /* 0x0000000548307211 */ /* 0x081fe200078008ff */
[C---:B------:R-:W-:Y:S01]  /*0c10*/  IMAD R70, R11.reuse, 0x2, R64 ;  /* 0x000000020b467824 */ /* 0x040fe200078e0240 */
[----:B------:R-:W-:Y:S01]  /*0c20*/  LEA R42, P1, R68, R5, 0x1 ;  /* 0x00000005442a7211 */ /* 0x000fe200078208ff */
[----:B------:R0:W5:Y:S01]  /*0c30*/  LDG.E.U16 R56, desc[UR40][R44.64] ;  /* 0x000000282c387981 */ /* 0x000162000c1e1500 */
[----:B------:R-:W-:Y:S01]  /*0c40*/  LEA.HI.X.SX32 R49, R72, R3, 0x1, P0 ;  /* 0x0000000348317211 */ /* 0x000fe200000f0eff */
[----:B------:R-:W-:Y:S01]  /*0c50*/  IMAD R72, R11, 0x2, R70 ;  /* 0x000000020b487824 */ /* 0x000fe200078e0246 */
[----:B-1----:R-:W-:Y:S01]  /*0c60*/  LEA R52, P0, R74, R5, 0x1 ;  /* 0x000000054a347211 */ /* 0x002fe200078008ff */
[----:B------:R1:W5:Y:S01]  /*0c70*/  LDG.E.U16 R47, desc[UR40][R54.64] ;  /* 0x00000028362f7981 */ /* 0x000362000c1e1500 */
[----:B------:R-:W-:-:S02]  /*0c80*/  LEA.HI.X.SX32 R43, R68, R3, 0x1, P1 ;  /* 0x00000003442b7211 */ /* 0x000fc400008f0eff */
[----:B------:R-:W-:Y:S01]  /*0c90*/  LEA.HI.X.SX32 R53, R74, R3, 0x1, P0 ;  /* 0x000000034a357211 */ /* 0x000fe200000f0eff */
[----:B------:R-:W-:Y:S01]  /*0ca0*/  IMAD R74, R11, 0x2, R72 ;  /* 0x000000020b4a7824 */ /* 0x000fe200078e0248 */
[----:B------:R-:W5:Y:S01]  /*0cb0*/  LDG.E.U16 R60, desc[UR40][R50.64] ;  /* 0x00000028323c7981 */ /* 0x000f62000c1e1500 */
[----:B0-----:R-:W-:-:S03]  /*0cc0*/  LEA R44, P1, R76, R5, 0x1 ;  /* 0x000000054c2c7211 */ /* 0x001fc600078208ff */
[----:B------:R0:W5:Y:S01]  /*0cd0*/  LDG.E.U16 R59, desc[UR40][R42.64] ;  /* 0x000000282a3b7981 */ /* 0x000162000c1e1500 */
[----:B-1----:R-:W-:Y:S02]  /*0ce0*/  LEA R54, P0, R78, R5, 0x1 ;  /* 0x000000054e367211 */ /* 0x002fe400078008ff */
[-C--:B------:R-:W-:Y:S01]  /*0cf0*/  LEA.HI.X.SX32 R45, R76, R3.reuse, 0x1, P1 ;  /* 0x000000034c2d7211 */ /* 0x080fe200008f0eff */
[C---:B------:R-:W-:Y:S01]  /*0d00*/  IMAD R76, R11.reuse, 0x2, R74 ;  /* 0x000000020b4c7824 */ /* 0x040fe200078e024a */
[----:B------:R-:W-:Y:S01]  /*0d10*/  LEA.HI.X.SX32 R55, R78, R3, 0x1, P0 ;  /* 0x000000034e377211 */ /* 0x000fe200000f0eff */
[----:B------:R1:W5:Y:S02]  /*0d20*/  LDG.E.U16 R61, desc[UR40][R48.64] ;  /* 0x00000028303d7981 */ /* 0x000364000c1e1500 */
[C---:B------:R-:W-:Y:S01]  /*0d30*/  IMAD R78, R11.reuse, 0x2, R76 ;  /* 0x000000020b4e7824 */ /* 0x040fe200078e024c */
[C---:B0-----:R-:W-:Y:S01]  /*0d40*/  LEA R42, P0, R80.reuse, R5, 0x1 ;  /* 0x00000005502a7211 */ /* 0x041fe200078008ff */
[----:B------:R-:W5:Y:S03]  /*0d50*/  LDG.E.U16 R65, desc[UR40][R52.64] ;  /* 0x0000002834417981 */ /* 0x000f66000c1e1500 */
[----:B------:R-:W-:Y:S01]  /*0d60*/  LEA.HI.X.SX32 R43, R80, R3, 0x1, P0 ;  /* 0x00000003502b7211 */ /* 0x000fe200000f0eff */
[C---:B------:R-:W-:Y:S01]  /*0d70*/  IMAD R80, R11.reuse, 0x2, R78 ;  /* 0x000000020b507824 */ /* 0x040fe200078e024e */
[-C--:B------:R-:W-:Y:S01]  /*0d80*/  LEA R50, P0, R82, R5.reuse, 0x1 ;  /* 0x0000000552327211 */ /* 0x080fe200078008ff */
[----:B------:R0:W5:Y:S02]  /*0d90*/  LDG.E.U16 R66, desc[UR40][R44.64] ;  /* 0x000000282c427981 */ /* 0x000164000c1e1500 */
[C---:B------:R-:W-:Y:S01]  /*0da0*/  IMAD R88, R11.reuse, 0x2, R80 ;  /* 0x000000020b587824 */ /* 0x040fe200078e0250 */
[----:B-1----:R-:W-:Y:S01]  /*0db0*/  LEA R48, P1, R70, R5, 0x1 ;  /* 0x0000000546307211 */ /* 0x002fe200078208ff */
[----:B------:R1:W5:Y:S01]  /*0dc0*/  LDG.E.U16 R67, desc[UR40][R54.64] ;  /* 0x0000002836437981 */ /* 0x000362000c1e1500 */
[-C--:B------:R-:W-:Y:S01]  /*0dd0*/  LEA.HI.X.SX32 R51, R82, R3.reuse, 0x1, P0 ;  /* 0x0000000352337211 */ /* 0x080fe200000f0eff */
[C---:B------:R-:W-:Y:S01]  /*0de0*/  IMAD R82, R11.reuse, 0x2, R88 ;  /* 0x000000020b527824 */ /* 0x040fe200078e0258 */
[----:B------:R-:W-:Y:S01]  /*0df0*/  LEA.HI.X.SX32 R49, R70, R3, 0x1, P1 ;  /* 0x0000000346317211 */ /* 0x000fe200008f0eff */
[----:B------:R1:W5:Y:S02]  /*0e00*/  LDG.E.U16 R68, desc[UR40][R42.64] ;  /* 0x000000282a447981 */ /* 0x000364000c1e1500 */
[----:B------:R-:W-:Y:S01]  /*0e10*/  IMAD R70, R11, 0x2, R82 ;  /* 0x000000020b467824 */ /* 0x000fe200078e0252 */
[-C--:B0-----:R-:W-:Y:S01]  /*0e20*/  LEA R44, P0, R78, R5.reuse, 0x1 ;  /* 0x000000054e2c7211 */ /* 0x081fe200078008ff */
[----:B------:R0:W5:Y:S03]  /*0e30*/  LDG.E.U16 R69, desc[UR40][R50.64] ;  /* 0x0000002832457981 */ /* 0x000166000c1e1500 */
[----:B------:R-:W-:Y:S01]  /*0e40*/  LEA R52, P1, R70, R5, 0x1 ;  /* 0x0000000546347211 */ /* 0x000fe200078208ff */
[----:B------:R0:W5:Y:S01]  /*0e50*/  LDG.E.U16 R73, desc[UR40][R48.64] ;  /* 0x0000002830497981 */ /* 0x000162000c1e1500 */
[----:B------:R-:W-:-:S02]  /*0e60*/  LEA.HI.X.SX32 R45, R78, R3, 0x1, P0 ;  /* 0x000000034e2d7211 */ /* 0x000fc400000f0eff */
[----:B------:R-:W-:Y:S02]  /*0e70*/  LEA.HI.X.SX32 R53, R70, R3, 0x1, P1 ;  /* 0x0000000346357211 */ /* 0x000fe400008f0eff */
[C---:B-1----:R-:W-:Y:S01]  /*0e80*/  LEA R54, P0, R84.reuse, R5, 0x1 ;  /* 0x0000000554367211 */ /* 0x042fe200078008ff */
[----:B------:R1:W5:Y:S04]  /*0e90*/  LDG.E.U16 R77, desc[UR40][R44.64] ;  /* 0x000000282c4d7981 */ /* 0x000368000c1e1500 */
[----:B------:R2:W5:Y:S01]  /*0ea0*/  LDG.E.U16 R79, desc[UR40][R52.64] ;  /* 0x00000028344f7981 */ /* 0x000562000c1e1500 */
[----:B------:R-:W-:Y:S01]  /*0eb0*/  LEA.HI.X.SX32 R55, R84, R3, 0x1, P0 ;  /* 0x0000000354377211 */ /* 0x000fe200000f0eff */
[----:B------:R-:W-:Y:S01]  /*0ec0*/  IMAD R70, R11, 0x2, R70 ;  /* 0x000000020b467824 */ /* 0x000fe200078e0246 */
[----:B------:R-:W-:-:S02]  /*0ed0*/  LEA R42, P1, R72, R5, 0x1 ;  /* 0x00000005482a7211 */ /* 0x000fc400078208ff */
[----:B0-----:R-:W-:Y:S01]  /*0ee0*/  LEA R50, P0, R80, R5, 0x1 ;  /* 0x0000000550327211 */ /* 0x001fe200078008ff */
[----:B------:R0:W5:Y:S01]  /*0ef0*/  LDG.E.U16 R71, desc[UR40][R54.64] ;  /* 0x0000002836477981 */ /* 0x000162000c1e1500 */
[-C--:B------:R-:W-:Y:S02]  /*0f00*/  LEA.HI.X.SX32 R43, R72, R3.reuse, 0x1, P1 ;  /* 0x00000003482b7211 */ /* 0x080fe400008f0eff */
[----:B------:R-:W-:Y:S02]  /*0f10*/  LEA.HI.X.SX32 R51, R80, R3, 0x1, P0 ;  /* 0x0000000350337211 */ /* 0x000fe400000f0eff */
[-C--:B------:R-:W-:Y:S01]  /*0f20*/  LEA R48, P1, R70, R5.reuse, 0x1 ;  /* 0x0000000546307211 */ /* 0x080fe200078208ff */
[----:B------:R0:W5:Y:S01]  /*0f30*/  LDG.E.U16 R75, desc[UR40][R42.64] ;  /* 0x000000282a4b7981 */ /* 0x000162000c1e1500 */
[----:B-1----:R-:W-:Y:S02]  /*0f40*/  LEA R44, P0, R86, R5, 0x1 ;  /* 0x00000005562c7211 */ /* 0x002fe400078008ff */
[-C--:B------:R-:W-:Y:S01]  /*0f50*/  LEA.HI.X.SX32 R49, R70, R3.reuse, 0x1, P1 ;  /* 0x0000000346317211 */ /* 0x080fe200008f0eff */
[----:B------:R-:W-:Y:S01]  /*0f60*/  IMAD R70, R11, 0x2, R70 ;  /* 0x000000020b467824 */ /* 0x000fe200078e0246 */
[----:B------:R-:W-:Y:S01]  /*0f70*/  LEA.HI.X.SX32 R45, R86, R3, 0x1, P0 ;  /* 0x00000003562d7211 */ /* 0x000fe200000f0eff */
[----:B------:R1:W5:Y:S01]  /*0f80*/  LDG.E.U16 R78, desc[UR40][R50.64] ;  /* 0x00000028324e7981 */ /* 0x000362000c1e1500 */
[----:B--2---:R-:W-:-:S02]  /*0f90*/  LEA R52, P1, R74, R5, 0x1 ;  /* 0x000000054a347211 */ /* 0x004fc400078208ff */
[----:B0-----:R-:W-:Y:S01]  /*0fa0*/  LEA R54, P0, R88, R5, 0x1 ;  /* 0x0000000558367211 */ /* 0x001fe200078008ff */
[----:B------:R0:W2:Y:S01]  /*0fb0*/  LDG.E.U16 R80, desc[UR40][R48.64] ;  /* 0x0000002830507981 */ /* 0x0000a2000c1e1500 */
[-C--:B------:R-:W-:Y:S02]  /*0fc0*/  LEA.HI.X.SX32 R53, R74, R3.reuse, 0x1, P1 ;  /* 0x000000034a357211 */ /* 0x080fe400008f0eff */
[----:B------:R-:W-:Y:S01]  /*0fd0*/  LEA.HI.X.SX32 R55, R88, R3, 0x1, P0 ;  /* 0x0000000358377211 */ /* 0x000fe200000f0eff */
[----:B------:R3:W2:Y:S01]  /*0fe0*/  LDG.E.U16 R72, desc[UR40][R44.64] ;  /* 0x000000282c487981 */ /* 0x0006a2000c1e1500 */
[-C--:B------:R-:W-:Y:S02]  /*0ff0*/  LEA R42, P1, R70, R5.reuse, 0x1 ;  /* 0x00000005462a7211 */ /* 0x080fe400078208ff */
[----:B-1----:R-:W-:Y:S01]  /*1000*/  LEA R50, P0, R62, R5, 0x1 ;  /* 0x000000053e327211 */ /* 0x002fe200078008ff */
[----:B------:R1:W2:Y:S01]  /*1010*/  LDG.E.U16 R74, desc[UR40][R52.64] ;  /* 0x00000028344a7981 */ /* 0x0002a2000c1e1500 */
[-C--:B------:R-:W-:Y:S01]  /*1020*/  LEA.HI.X.SX32 R43, R70, R3.reuse, 0x1, P1 ;  /* 0x00000003462b7211 */ /* 0x080fe200008f0eff */
[----:B------:R-:W-:Y:S01]  /*1030*/  IMAD R70, R11, 0x2, R70 ;  /* 0x000000020b467824 */ /* 0x000fe200078e0246 */
[----:B------:R-:W-:Y:S01]  /*1040*/  LEA.HI.X.SX32 R51, R62, R3, 0x1, P0 ;  /* 0x000000033e337211 */ /* 0x000fe200000f0eff */
[----:B------:R-:W2:Y:S01]  /*1050*/  LDG.E.U16 R54, desc[UR40][R54.64] ;  /* 0x0000002836367981 */ /* 0x000ea2000c1e1500 */
[----:B0-----:R-:W-:-:S02]  /*1060*/  LEA R48, P0, R64, R5, 0x1 ;  /* 0x0000000540307211 */ /* 0x001fc400078008ff */
[----:B---3--:R-:W-:Y:S01]  /*1070*/  LEA R44, P1, R76, R5, 0x1 ;  /* 0x000000054c2c7211 */ /* 0x008fe200078208ff */
[----:B------:R-:W3:Y:S01]  /*1080*/  LDG.E.U16 R42, desc[UR40][R42.64] ;  /* 0x000000282a2a7981 */ /* 0x000ee2000c1e1500 */
[-C--:B------:R-:W-:Y:S02]  /*1090*/  LEA.HI.X.SX32 R49, R64, R3.reuse, 0x1, P0 ;  /* 0x0000000340317211 */ /* 0x080fe400000f0eff */
[----:B------:R-:W-:Y:S01]  /*10a0*/  LEA.HI.X.SX32 R45, R76, R3, 0x1, P1 ;  /* 0x000000034c2d7211 */ /* 0x000fe200008f0eff */
[----:B------:R-:W3:Y:S01]  /*10b0*/  LDG.E.U16 R50, desc[UR40][R50.64] ;  /* 0x0000002832327981 */ /* 0x000ee2000c1e1500 */
[-C--:B-1----:R-:W-:Y:S02]  /*10c0*/  LEA R52, P0, R82, R5.reuse, 0x1 ;  /* 0x0000000552347211 */ /* 0x082fe400078008ff */
[----:B------:R-:W-:Y:S01]  /*10d0*/  LEA R62, P1, R70, R5, 0x1 ;  /* 0x00000005463e7211 */ /* 0x000fe200078208ff */
[----:B------:R-:W3:Y:S01]  /*10e0*/  LDG.E.U16 R48, desc[UR40][R48.64] ;  /* 0x0000002830307981 */ /* 0x000ee2000c1e1500 */
[----:B------:R-:W-:-:S02]  /*10f0*/  LEA.HI.X.SX32 R53, R82, R3, 0x1, P0 ;  /* 0x0000000352357211 */ /* 0x000fc400000f0eff */
[----:B------:R-:W-:Y:S01]  /*1100*/  LEA.HI.X.SX32 R63, R70, R3, 0x1, P1 ;  /* 0x00000003463f7211 */ /* 0x000fe200008f0eff */
[----:B------:R-:W3:Y:S04]  /*1110*/  LDG.E.U16 R44, desc[UR40][R44.64] ;  /* 0x000000282c2c7981 */ /* 0x000ee8000c1e1500 */
[----:B------:R-:W3:Y:S04]  /*1120*/  LDG.E.U16 R52, desc[UR40][R52.64] ;  /* 0x0000002834347981 */ /* 0x000ee8000c1e1500 */
[----:B------:R-:W3:Y:S01]  /*1130*/  LDG.E.U16 R62, desc[UR40][R62.64] ;  /* 0x000000283e3e7981 */ /* 0x000ee2000c1e1500 */
[----:B------:R-:W0:Y:S01]  /*1140*/  S2UR UR4, SR_CgaCtaId ;  /* 0x00000000000479c3 */ /* 0x000e220000008800 */
[C---:B------:R-:W-:Y:S01]  /*1150*/  IMAD.SHL.U32 R5, R2.reuse, 0x100, RZ ;  /* 0x0000010002057824 */ /* 0x040fe200078e00ff */
[----:B------:R-:W-:Y:S01]  /*1160*/  SHF.R.S32.HI R3, RZ, 0x8, R2 ;  /* 0x00000008ff037819 */ /* 0x000fe20000011402 */
[----:B------:R-:W-:Y:S01]  /*1170*/  IMAD.SHL.U32 R108, R2, 0x2, RZ ;  /* 0x00000002026c7824 */ /* 0x000fe200078e00ff */
[----:B------:R-:W-:-:S02]  /*1180*/  UMOV UR7, 0x400 ;  /* 0x0000040000077882 */ /* 0x000fc40000000000 */
[----:B------:R-:W-:Y:S02]  /*1190*/  SGXT R3, R3, 0x1 ;  /* 0x000000010303781a */ /* 0x000fe40000000200 */
[----:B------:R-:W-:-:S04]  /*11a0*/  LOP3.LUT R64, R5, 0xc07e, R108, 0xc8, !PT ;  /* 0x0000c07e05407812 */ /* 0x000fc800078ec86c */
[----:B------:R-:W-:-:S04]  /*11b0*/  LOP3.LUT R64, R64, 0x90, R3, 0x78, !PT ;  /* 0x0000009040407812 */ /* 0x000fc800078e7803 */
[----:B------:R-:W-:Y:S01]  /*11c0*/  LOP3.LUT R3, R64, 0x20, RZ, 0x3c, !PT ;  /* 0x0000002040037812 */ /* 0x000fe200078e3cff */
[----:B0-----:R-:W-:-:S09]  /*11d0*/  ULEA UR7, UR4, UR7, 0x18 ;  /* 0x0000000704077291 */ /* 0x001fd2000f8ec03f */
[----:B------:R0:W-:Y:S04]  /*11e0*/  STS.U16 [R64+UR7], R4 ;  /* 0x0000000440007988 */ /* 0x0001e80008000407 */
[----:B------:R-:W-:Y:S04]  /*11f0*/  STS.U16 [R64+UR7+0x400], R10 ;  /* 0x0004000a40007988 */ /* 0x000fe80008000407 */
[----:B----4-:R-:W-:Y:S04]  /*1200*/  STS.U16 [R64+UR7+0x800], R15 ;  /* 0x0008000f40007988 */ /* 0x010fe80008000407 */
[----:B-----5:R-:W-:Y:S04]  /*1210*/  STS.U16 [R64+UR7+0xc00], R19 ;  /* 0x000c001340007988 */ /* 0x020fe80008000407 */
[----:B------:R-:W-:Y:S01]  /*1220*/  STS.U16 [R64+UR7+0x1000], R23 ;  /* 0x0010001740007988 */ /* 0x000fe20008000407 */
[----:B0-----:R-:W-:-:S03]  /*1230*/  LOP3.LUT R4, R64, 0x40, RZ, 0x3c, !PT ;  /* 0x0000004040047812 */ /* 0x001fc600078e3cff */
[----:B------:R-:W-:Y:S04]  /*1240*/  STS.U16 [R64+UR7+0x1400], R27 ;  /* 0x0014001b40007988 */ /* 0x000fe80008000407 */
[----:B------:R-:W-:Y:S04]  /*1250*/  STS.U16 [R64+UR7+0x1800], R31 ;  /* 0x0018001f40007988 */ /* 0x000fe80008000407 */
[----:B------:R-:W-:Y:S04]  /*1260*/  STS.U16 [R64+UR7+0x1c00], R35 ;  /* 0x001c002340007988 */ /* 0x000fe80008000407 */
[----:B------:R-:W-:Y:S01]  /*1270*/  STS.U16 [R64+UR7+0x2000], R39 ;  /* 0x0020002740007988 */ /* 0x000fe20008000407 */
[----:B------:R-:W-:Y:S01]  /*1280*/  LOP3.LUT R11, R64, 0x60, RZ, 0x3c, !PT ;  /* 0x00000060400b7812 */ /* 0x000fe200078e3cff */
[----:B------:R-:W-:Y:S01]  /*1290*/  IMAD.MOV.U32 R5, RZ, RZ, 0x3f800000 ;  /* 0x3f800000ff057424 */ /* 0x000fe200078e00ff */
[----:B------:R-:W-:Y:S01]  /*12a0*/  CS2R R82, SRZ ;  /* 0x0000000000527805 */ /* 0x000fe2000001ff00 */
[----:B------:R-:W-:Y:S01]  /*12b0*/  IMAD.MOV.U32 R96, RZ, RZ, 0x3f800000 ;  /* 0x3f800000ff607424 */ /* 0x000fe200078e00ff */
[----:B------:R-:W-:-:S02]  /*12c0*/  CS2R R84, SRZ ;  /* 0x0000000000547805 */ /* 0x000fc4000001ff00 */
[----:B------:R-:W-:Y:S01]  /*12d0*/  CS2R R86, SRZ ;  /* 0x0000000000567805 */ /* 0x000fe2000001ff00 */
[----:B------:R-:W-:Y:S04]  /*12e0*/  STS.U16 [R64+UR7+0x2400], R47 ;  /* 0x0024002f40007988 */ /* 0x000fe80008000407 */
[----:B------:R-:W-:Y:S04]  /*12f0*/  STS.U16 [R64+UR7+0x2800], R59 ;  /* 0x0028003b40007988 */ /* 0x000fe80008000407 */
[----:B------:R-:W-:Y:S04]  /*1300*/  STS.U16 [R64+UR7+0x2c00], R66 ;  /* 0x002c004240007988 */ /* 0x000fe80008000407 */
[----:B------:R-:W-:Y:S04]  /*1310*/  STS.U16 [R64+UR7+0x3000], R69 ;  /* 0x0030004540007988 */ /* 0x000fe80008000407 */
[----:B------:R-:W-:Y:S04]  /*1320*/  STS.U16 [R64+UR7+0x3400], R73 ;  /* 0x0034004940007988 */ /* 0x000fe80008000407 */
[----:B------:R-:W-:Y:S04]  /*1330*/  STS.U16 [R64+UR7+0x3800], R77 ;  /* 0x0038004d40007988 */ /* 0x000fe80008000407 */
[----:B------:R-:W-:Y:S04]  /*1340*/  STS.U16 [R64+UR7+0x3c00], R79 ;  /* 0x003c004f40007988 */ /* 0x000fe80008000407 */
[----:B------:R0:W-:Y:S02]  /*1350*/  STS.U16 [R3+UR7+0x100], R7 ;  /* 0x0001000703007988 */ /* 0x0001e40008000407 */
[----:B0-----:R-:W0:Y:S02]  /*1360*/  LDC R7, c[0x0][0x280] ;  /* 0x0000a000ff077b82 */ /* 0x001e240000000800 */
[----:B------:R-:W-:Y:S04]  /*1370*/  STS.U16 [R3+UR7+0x500], R12 ;  /* 0x0005000c03007988 */ /* 0x000fe80008000407 */
[----:B------:R-:W-:Y:S04]  /*1380*/  STS.U16 [R3+UR7+0x900], R16 ;  /* 0x0009001003007988 */ /* 0x000fe80008000407 */
[----:B------:R-:W-:Y:S04]  /*1390*/  STS.U16 [R3+UR7+0xd00], R20 ;  /* 0x000d001403007988 */ /* 0x000fe80008000407 */
[----:B------:R-:W-:Y:S01]  /*13a0*/  STS.U16 [R3+UR7+0x1100], R24 ;  /* 0x0011001803007988 */ /* 0x000fe20008000407 */
[----:B0-----:R-:W-:-:S03]  /*13b0*/  ISETP.GE.AND P0, PT, R7, 0x1, PT ;  /* 0x000000010700780c */ /* 0x001fc60003f06270 */
[----:B------:R-:W-:Y:S04]  /*13c0*/  STS.U16 [R3+UR7+0x1500], R28 ;  /* 0x0015001c03007988 */ /* 0x000fe80008000407 */
        /* <DEDUP_REMOVED lines=9> */
[----:B--2---:R0:W-:Y:S04]  /*1460*/  STS.U16 [R3+UR7+0x3d00], R80 ;  /* 0x003d005003007988 */ /* 0x0041e80008000407 */
[----:B------:R-:W-:Y:S04]  /*1470*/  STS.U16 [R4+UR7+0x200], R8 ;  /* 0x0002000804007988 */ /* 0x000fe80008000407 */
[----:B------:R-:W-:Y:S04]  /*1480*/  STS.U16 [R4+UR7+0x600], R13 ;  /* 0x0006000d04007988 */ /* 0x000fe80008000407 */
[----:B------:R-:W-:Y:S04]  /*1490*/  STS.U16 [R4+UR7+0xa00], R17 ;  /* 0x000a001104007988 */ /* 0x000fe80008000407 */
[----:B------:R-:W-:Y:S04]  /*14a0*/  STS.U16 [R4+UR7+0xe00], R21 ;  /* 0x000e001504007988 */ /* 0x000fe80008000407 */
[----:B------:R1:W-:Y:S04]  /*14b0*/  STS.U16 [R4+UR7+0x1200], R25 ;  /* 0x0012001904007988 */ /* 0x0003e80008000407 */
[----:B------:R2:W-:Y:S04]  /*14c0*/  STS.U16 [R4+UR7+0x1600], R29 ;  /* 0x0016001d04007988 */ /* 0x0005e80008000407 */
        /* <DEDUP_REMOVED lines=9> */
[----:B---3--:R3:W-:Y:S01]  /*1560*/  STS.U16 [R4+UR7+0x3e00], R42 ;  /* 0x003e002a04007988 */ /* 0x0087e20008000407 */
[----:B0-----:R-:W-:-:S03]  /*1570*/  IMAD.MOV.U32 R3, RZ, RZ, -0x800000 ;  /* 0xff800000ff037424 */ /* 0x001fc600078e00ff */
[----:B------:R-:W-:Y:S01]  /*1580*/  STS.U16 [R11+UR7+0x300], R9 ;  /* 0x000300090b007988 */ /* 0x000fe20008000407 */
[----:B-1----:R-:W-:-:S03]  /*1590*/  CS2R R24, SRZ ;  /* 0x0000000000187805 */ /* 0x002fc6000001ff00 */
[----:B------:R-:W-:Y:S01]  /*15a0*/  STS.U16 [R11+UR7+0x700], R14 ;  /* 0x0007000e0b007988 */ /* 0x000fe20008000407 */
[----:B--2---:R-:W-:-:S03]  /*15b0*/  CS2R R28, SRZ ;  /* 0x00000000001c7805 */ /* 0x004fc6000001ff00 */
[----:B------:R-:W-:Y:S01]  /*15c0*/  STS.U16 [R11+UR7+0xb00], R18 ;  /* 0x000b00120b007988 */ /* 0x000fe20008000407 */
[----:B---3--:R-:W-:-:S03]  /*15d0*/  IMAD.MOV.U32 R4, RZ, RZ, -0x800000 ;  /* 0xff800000ff047424 */ /* 0x008fc600078e00ff */
[----:B------:R-:W-:Y:S01]  /*15e0*/  STS.U16 [R11+UR7+0xf00], R22 ;  /* 0x000f00160b007988 */ /* 0x000fe20008000407 */
[----:B------:R-:W-:-:S03]  /*15f0*/  CS2R R32, SRZ ;  /* 0x0000000000207805 */ /* 0x000fc6000001ff00 */
[----:B------:R0:W-:Y:S01]  /*1600*/  STS.U16 [R11+UR7+0x1300], R26 ;  /* 0x0013001a0b007988 */ /* 0x0001e20008000407 */
[----:B------:R-:W-:-:S03]  /*1610*/  CS2R R36, SRZ ;  /* 0x0000000000247805 */ /* 0x000fc6000001ff00 */
[----:B------:R1:W-:Y:S01]  /*1620*/  STS.U16 [R11+UR7+0x1700], R30 ;  /* 0x0017001e0b007988 */ /* 0x0003e20008000407 */
[----:B------:R-:W-:-:S03]  /*1630*/  CS2R R40, SRZ ;  /* 0x0000000000287805 */ /* 0x000fc6000001ff00 */
[----:B------:R2:W-:Y:S01]  /*1640*/  STS.U16 [R11+UR7+0x1b00], R34 ;  /* 0x001b00220b007988 */ /* 0x0005e20008000407 */
[----:B------:R-:W-:-:S03]  /*1650*/  CS2R R42, SRZ ;  /* 0x00000000002a7805 */ /* 0x000fc6000001ff00 */
[----:B------:R3:W-:Y:S01]  /*1660*/  STS.U16 [R11+UR7+0x1f00], R38 ;  /* 0x001f00260b007988 */ /* 0x0007e20008000407 */
[----:B0-----:R-:W-:-:S03]  /*1670*/  CS2R R26, SRZ ;  /* 0x00000000001a7805 */ /* 0x001fc6000001ff00 */
[----:B------:R0:W-:Y:S01]  /*1680*/  STS.U16 [R11+UR7+0x2300], R46 ;  /* 0x0023002e0b007988 */ /* 0x0001e20008000407 */
[----:B-1----:R-:W-:-:S03]  /*1690*/  CS2R R30, SRZ ;  /* 0x00000000001e7805 */ /* 0x002fc6000001ff00 */
[----:B------:R-:W-:Y:S01]  /*16a0*/  STS.U16 [R11+UR7+0x2700], R58 ;  /* 0x0027003a0b007988 */ /* 0x000fe20008000407 */
[----:B--2---:R-:W-:-:S03]  /*16b0*/  CS2R R34, SRZ ;  /* 0x0000000000227805 */ /* 0x004fc6000001ff00 */
[----:B------:R-:W-:Y:S01]  /*16c0*/  STS.U16 [R11+UR7+0x2b00], R65 ;  /* 0x002b00410b007988 */ /* 0x000fe20008000407 */
[----:B---3--:R-:W-:-:S03]  /*16d0*/  CS2R R38, SRZ ;  /* 0x0000000000267805 */ /* 0x008fc6000001ff00 */
[----:B------:R1:W-:Y:S01]  /*16e0*/  STS.U16 [R11+UR7+0x2f00], R50 ;  /* 0x002f00320b007988 */ /* 0x0003e20008000407 */
[----:B0-----:R-:W-:-:S03]  /*16f0*/  CS2R R46, SRZ ;  /* 0x00000000002e7805 */ /* 0x001fc6000001ff00 */
[----:B------:R0:W-:Y:S01]  /*1700*/  STS.U16 [R11+UR7+0x3300], R48 ;  /* 0x003300300b007988 */ /* 0x0001e20008000407 */
[----:B------:R-:W-:-:S03]  /*1710*/  CS2R R54, SRZ ;  /* 0x0000000000367805 */ /* 0x000fc6000001ff00 */
[----:B------:R2:W-:Y:S01]  /*1720*/  STS.U16 [R11+UR7+0x3700], R44 ;  /* 0x0037002c0b007988 */ /* 0x0005e20008000407 */
[----:B------:R-:W-:-:S03]  /*1730*/  CS2R R56, SRZ ;  /* 0x0000000000387805 */ /* 0x000fc6000001ff00 */
[----:B------:R3:W-:Y:S01]  /*1740*/  STS.U16 [R11+UR7+0x3b00], R52 ;  /* 0x003b00340b007988 */ /* 0x0007e20008000407 */
[----:B-1----:R-:W-:-:S03]  /*1750*/  CS2R R50, SRZ ;  /* 0x0000000000327805 */ /* 0x002fc6000001ff00 */
[----:B------:R1:W-:Y:S01]  /*1760*/  STS.U16 [R11+UR7+0x3f00], R62 ;  /* 0x003f003e0b007988 */ /* 0x0003e20008000407 */
[----:B0-----:R-:W-:Y:S02]  /*1770*/  CS2R R48, SRZ ;  /* 0x0000000000307805 */ /* 0x001fe4000001ff00 */
[----:B--2---:R-:W-:Y:S02]  /*1780*/  CS2R R44, SRZ ;  /* 0x00000000002c7805 */ /* 0x004fe4000001ff00 */
[----:B------:R-:W-:Y:S02]  /*1790*/  CS2R R58, SRZ ;  /* 0x00000000003a7805 */ /* 0x000fe4000001ff00 */
[----:B------:R-:W-:Y:S02]  /*17a0*/  CS2R R60, SRZ ;  /* 0x00000000003c7805 */ /* 0x000fe4000001ff00 */
[----:B------:R-:W-:Y:S02]  /*17b0*/  CS2R R64, SRZ ;  /* 0x0000000000407805 */ /* 0x000fe4000001ff00 */
[----:B---3--:R-:W-:-:S02]  /*17c0*/  CS2R R52, SRZ ;  /* 0x0000000000347805 */ /* 0x008fc4000001ff00 */
[----:B------:R-:W-:Y:S02]  /*17d0*/  CS2R R66, SRZ ;  /* 0x0000000000427805 */ /* 0x000fe4000001ff00 */
[----:B------:R-:W-:Y:S02]  /*17e0*/  CS2R R68, SRZ ;  /* 0x0000000000447805 */ /* 0x000fe4000001ff00 */
[----:B------:R-:W-:Y:S02]  /*17f0*/  CS2R R70, SRZ ;  /* 0x0000000000467805 */ /* 0x000fe4000001ff00 */
[----:B-1----:R-:W-:Y:S02]  /*1800*/  CS2R R62, SRZ ;  /* 0x00000000003e7805 */ /* 0x002fe4000001ff00 */
[----:B------:R-:W-:Y:S02]  /*1810*/  CS2R R72, SRZ ;  /* 0x0000000000487805 */ /* 0x000fe4000001ff00 */
[----:B------:R-:W-:-:S02]  /*1820*/  CS2R R74, SRZ ;  /* 0x00000000004a7805 */ /* 0x000fc4000001ff00 */
[----:B------:R-:W-:Y:S02]  /*1830*/  CS2R R76, SRZ ;  /* 0x00000000004c7805 */ /* 0x000fe4000001ff00 */
[----:B------:R-:W-:Y:S02]  /*1840*/  CS2R R78, SRZ ;  /* 0x00000000004e7805 */ /* 0x000fe4000001ff00 */
[----:B------:R-:W-:Y:S01]  /*1850*/  CS2R R80, SRZ ;  /* 0x0000000000507805 */ /* 0x000fe2000001ff00 */
[----:B------:R-:W-:Y:S06]  /*1860*/  @!P0 BRA `(.L_x_0) ;  /* 0x0000001400108947 */ /* 0x000fec0003800000 */
[----:B------:R-:W0:Y:S01]  /*1870*/  LDC.64 R98, c[0x0][0x250] ;  /* 0x00009400ff627b82 */ /* 0x000e220000000a00 */
[----:B------:R-:W-:Y:S01]  /*1880*/  LOP3.LUT R4, R2, 0x180, RZ, 0xc0, !PT ;  /* 0x0000018002047812 */ /* 0x000fe200078ec0ff */
[----:B------:R-:W-:Y:S01]  /*1890*/  ULDC UR4, c[0x0][0x258] ;  /* 0x0000960000047ab9 */ /* 0x000fe20000000800 */
[----:B------:R-:W-:Y:S01]  /*18a0*/  LOP3.LUT R5, R108, 0x7e, RZ, 0xc0, !PT ;  /* 0x0000007e6c057812 */ /* 0x000fe200078ec0ff */
[----:B------:R-:W-:Y:S01]  /*18b0*/  IMAD.MOV.U32 R112, RZ, RZ, -0x800000 ;  /* 0xff800000ff707424 */ /* 0x000fe200078e00ff */
[----:B------:R-:W-:Y:S01]  /*18c0*/  SHF.R.U32.HI R8, RZ, 0x5, R2 ;  /* 0x00000005ff087819 */ /* 0x000fe20000011602 */
[----:B------:R-:W-:Y:S01]  /*18d0*/  IMAD.MOV.U32 R109, RZ, RZ, RZ ;  /* 0x000000ffff6d7224 */ /* 0x000fe200078e00ff */
[----:B------:R-:W-:Y:S01]  /*18e0*/  LOP3.LUT R3, R2, 0x7f, RZ, 0xc0, !PT ;  /* 0x0000007f02037812 */ /* 0x000fe200078ec0ff */
[----:B------:R-:W1:Y:S01]  /*18f0*/  LDC.64 R96, c[0x0][0x260] ;  /* 0x00009800ff607b82 */ /* 0x000e620000000a00 */
[----:B------:R-:W-:Y:S01]  /*1900*/  SHF.R.U32.HI R4, RZ, 0x3, R4 ;  /* 0x00000003ff047819 */ /* 0x000fe20000011604 */
[----:B------:R-:W-:Y:S01]  /*1910*/  IMAD.MOV.U32 R111, RZ, RZ, RZ ;  /* 0x000000ffff6f7224 */ /* 0x000fe200078e00ff */
[----:B------:R-:W-:Y:S01]  /*1920*/  LOP3.LUT R5, R5, 0x180, R2, 0xf8, !PT ;  /* 0x0000018005057812 */ /* 0x000fe200078ef802 */
[----:B------:R-:W-:Y:S01]  /*1930*/  IMAD.MOV.U32 R113, RZ, RZ, -0x800000 ;  /* 0xff800000ff717424 */ /* 0x000fe200078e00ff */
[----:B------:R-:W-:-:S02]  /*1940*/  R2UR UR43, R8 ;  /* 0x00000000082b72ca */ /* 0x000fc400000e0000 */
[----:B------:R-:W-:Y:S02]  /*1950*/  CS2R R28, SRZ ;  /* 0x00000000001c7805 */ /* 0x000fe4000001ff00 */
[--C-:B------:R-:W-:Y:S01]  /*1960*/  SHF.R.S32.HI R8, RZ, 0x6, R2.reuse ;  /* 0x00000006ff087819 */ /* 0x100fe20000011402 */
[----:B------:R-:W2:Y:S01]  /*1970*/  LDC R12, c[0x0][0x268] ;  /* 0x00009a00ff0c7b82 */ /* 0x000ea20000000800 */
[----:B------:R-:W-:Y:S01]  /*1980*/  LOP3.LUT R11, R5, R4, RZ, 0x3c, !PT ;  /* 0x00000004050b7212 */ /* 0x000fe200078e3cff */
[----:B------:R-:W-:Y:S01]  /*1990*/  IMAD R5, R3, UR4, RZ ;  /* 0x0000000403057c24 */ /* 0x000fe2000f8e02ff */
[----:B------:R-:W-:Y:S01]  /*19a0*/  SGXT R4, R8, 0x1 ;  /* 0x000000010804781a */ /* 0x000fe20000000200 */
[----:B------:R-:W-:Y:S01]  /*19b0*/  ULDC.64 UR4, c[0x0][0x218] ;  /* 0x0000860000047ab9 */ /* 0x000fe20000000a00 */
[----:B------:R-:W-:Y:S01]  /*19c0*/  SHF.R.U32.HI R8, RZ, 0x7, R2 ;  /* 0x00000007ff087819 */ /* 0x000fe20000011602 */
[----:B------:R-:W-:Y:S01]  /*19d0*/  IMAD.SHL.U32 R9, R5, 0x2, RZ ;  /* 0x0000000205097824 */ /* 0x000fe200078e00ff */
[----:B------:R-:W-:Y:S01]  /*19e0*/  LOP3.LUT R13, R4, 0x90, RZ, 0xc0, !PT ;  /* 0x00000090040d7812 */ /* 0x000fe200078ec0ff */
[----:B0-----:R-:W-:Y:S01]  /*19f0*/  IMAD R3, R98, UR6, RZ ;  /* 0x0000000662037c24 */ /* 0x001fe2000f8e02ff */
[----:B------:R-:W-:-:S02]  /*1a00*/  LOP3.LUT R10, R2, 0xf, RZ, 0xc0, !PT ;  /* 0x0000000f020a7812 */ /* 0x000fc400078ec0ff */
[----:B------:R-:W-:Y:S02]  /*1a10*/  CS2R R30, SRZ ;  /* 0x00000000001e7805 */ /* 0x000fe4000001ff00 */
[----:B------:R-:W-:Y:S01]  /*1a20*/  SGXT.U32 R8, R8, 0x2 ;  /* 0x000000020808781a */ /* 0x000fe20000000000 */
[----:B------:R-:W-:Y:S01]  /*1a30*/  IMAD.SHL.U32 R4, R3, 0x2, RZ ;  /* 0x0000000203047824 */ /* 0x000fe200078e00ff */
[----:B------:R-:W-:Y:S01]  /*1a40*/  LOP3.LUT R108, R13, 0x37e, R108, 0x78, !PT ;  /* 0x0000037e0d6c7812 */ /* 0x000fe200078e786c */
[----:B------:R-:W-:Y:S01]  /*1a50*/  IMAD.HI R3, R3, 0x2, RZ ;  /* 0x0000000203037827 */ /* 0x000fe200078e02ff */
[----:B------:R-:W-:Y:S02]  /*1a60*/  LOP3.LUT R98, R2, 0x40, RZ, 0xc0, !PT ;  /* 0x0000004002627812 */ /* 0x000fe400078ec0ff */
[----:B------:R-:W-:Y:S02]  /*1a70*/  CS2R R32, SRZ ;  /* 0x0000000000207805 */ /* 0x000fe4000001ff00 */
[----:B------:R-:W-:Y:S01]  /*1a80*/  IADD3 R17, P0, P1, R9, UR4, R4 ;  /* 0x0000000409117c10 */ /* 0x000fe2000f91e004 */
[----:B------:R-:W-:Y:S01]  /*1a90*/  IMAD.HI R4, R5, 0x2, RZ ;  /* 0x0000000205047827 */ /* 0x000fe200078e02ff */
[----:B------:R-:W-:-:S02]  /*1aa0*/  SHF.R.U32.HI R5, RZ, 0x4, R2 ;  /* 0x00000004ff057819 */ /* 0x000fc40000011602 */
[----:B------:R-:W-:Y:S02]  /*1ab0*/  CS2R R34, SRZ ;  /* 0x0000000000227805 */ /* 0x000fe4000001ff00 */
[----:B------:R-:W-:Y:S01]  /*1ac0*/  CS2R R36, SRZ ;  /* 0x0000000000247805 */ /* 0x000fe2000001ff00 */
[----:B-1----:R-:W-:Y:S01]  /*1ad0*/  IMAD R96, R96, UR6, RZ ;  /* 0x0000000660607c24 */ /* 0x002fe2000f8e02ff */
[----:B------:R-:W-:Y:S01]  /*1ae0*/  IADD3.X R13, R4, UR5, R3, P0, P1 ;  /* 0x00000005040d7c10 */ /* 0x000fe200087e2403 */
[----:B------:R-:W-:Y:S01]  /*1af0*/  IMAD R9, R10, R97, RZ ;  /* 0x000000610a097224 */ /* 0x000fe200078e02ff */
[----:B------:R-:W-:Y:S01]  /*1b00*/  SGXT.U32 R3, R5, 0x5 ;  /* 0x000000050503781a */ /* 0x000fe20000000000 */
[----:B------:R-:W-:Y:S01]  /*1b10*/  IMAD R8, R8, R99, RZ ;  /* 0x0000006308087224 */ /* 0x000fe200078e02ff */
[----:B------:R-:W-:Y:S01]  /*1b20*/  ULDC.64 UR4, c[0x0][0x220] ;  /* 0x0000880000047ab9 */ /* 0x000fe20000000a00 */
[----:B------:R-:W-:Y:S01]  /*1b30*/  IMAD.SHL.U32 R5, R96, 0x2, RZ ;  /* 0x0000000260057824 */ /* 0x000fe200078e00ff */
[----:B------:R-:W-:Y:S01]  /*1b40*/  CS2R R38, SRZ ;  /* 0x0000000000267805 */ /* 0x000fe2000001ff00 */
[----:B------:R-:W-:Y:S01]  /*1b50*/  IMAD.SHL.U32 R10, R9, 0x2, RZ ;  /* 0x00000002090a7824 */ /* 0x000fe200078e00ff */
[-C--:B------:R-:W-:Y:S01]  /*1b60*/  LEA R22, P0, R8, R17.reuse, 0x1 ;  /* 0x0000001108167211 */ /* 0x080fe200078008ff */
[C---:B------:R-:W-:Y:S01]  /*1b70*/  IMAD R4, R99.reuse, 0x4, R8 ;  /* 0x0000000463047824 */ /* 0x040fe200078e0208 */
[----:B------:R-:W-:Y:S01]  /*1b80*/  CS2R R40, SRZ ;  /* 0x0000000000287805 */ /* 0x000fe2000001ff00 */
[----:B------:R-:W-:Y:S01]  /*1b90*/  IMAD R98, R98, 0x20, R11 ;  /* 0x0000002062627824 */ /* 0x000fe200078e020b */
[----:B------:R-:W-:Y:S01]  /*1ba0*/  IADD3 R26, P4, P5, R10, UR4, R5 ;  /* 0x000000040a1a7c10 */ /* 0x000fe2000fd9e005 */
[----:B------:R-:W-:Y:S01]  /*1bb0*/  IMAD R10, R99, 0x4, R4 ;  /* 0x00000004630a7824 */ /* 0x000fe200078e0204 */
[----:B------:R-:W-:Y:S01]  /*1bc0*/  LEA R20, P1, R4, R17, 0x1 ;  /* 0x0000001104147211 */ /* 0x000fe200078208ff */
[----:B------:R-:W-:Y:S01]  /*1bd0*/  IMAD.HI R96, R96, 0x2, RZ ;  /* 0x0000000260607827 */ /* 0x000fe200078e02ff */
[----:B------:R-:W-:Y:S01]  /*1be0*/  LEA.HI.X.SX32 R23, R8, R13, 0x1, P0 ;  /* 0x0000000d08177211 */ /* 0x000fe200000f0eff */
[----:B------:R-:W-:Y:S01]  /*1bf0*/  UMOV UR4, URZ ;  /* 0x0000003f00047c82 */ /* 0x000fe20008000000 */
[----:B------:R-:W-:Y:S01]  /*1c00*/  LEA R18, P2, R10, R17, 0x1 ;  /* 0x000000110a127211 */ /* 0x000fe200078408ff */
[----:B------:R-:W-:Y:S01]  /*1c10*/  IMAD.HI R9, R9, 0x2, RZ ;  /* 0x0000000209097827 */ /* 0x000fe200078e02ff */
[----:B------:R-:W-:-:S02]  /*1c20*/  LEA.HI.X.SX32 R21, R4, R13, 0x1, P1 ;  /* 0x0000000d04157211 */ /* 0x000fc400008f0eff */
[----:B------:R-:W-:Y:S02]  /*1c30*/  CS2R R42, SRZ ;  /* 0x00000000002a7805 */ /* 0x000fe4000001ff00 */
[----:B------:R-:W-:Y:S01]  /*1c40*/  LEA.HI.X.SX32 R19, R10, R13, 0x1, P2 ;  /* 0x0000000d0a137211 */ /* 0x000fe200010f0eff */
[----:B--2---:R-:W-:Y:S01]  /*1c50*/  IMAD R11, R3, R12, RZ ;  /* 0x0000000c030b7224 */ /* 0x004fe200078e02ff */
[----:B------:R-:W-:Y:S01]  /*1c60*/  IADD3.X R96, R9, UR5, R96, P4, P5 ;  /* 0x0000000509607c10 */ /* 0x000fe2000a7ea460 */
[----:B------:R-:W-:Y:S01]  /*1c70*/  IMAD R3, R99, 0x4, R10 ;  /* 0x0000000463037824 */ /* 0x000fe200078e020a */
[----:B------:R-:W-:Y:S01]  /*1c80*/  UIADD3 UR5, UR7, 0x10000, URZ ;  /* 0x0001000007057890 */ /* 0x000fe2000fffe03f */
[----:B------:R-:W-:Y:S01]  /*1c90*/  IMAD R5, R12, 0x20, R11 ;  /* 0x000000200c057824 */ /* 0x000fe200078e020b */
[----:B------:R-:W-:Y:S02]  /*1ca0*/  LEA R14, P0, R11, R26, 0x1 ;  /* 0x0000001a0b0e7211 */ /* 0x000fe400078008ff */
[----:B------:R-:W-:-:S02]  /*1cb0*/  CS2R R44, SRZ ;  /* 0x00000000002c7805 */ /* 0x000fc4000001ff00 */
[----:B------:R-:W-:Y:S01]  /*1cc0*/  LEA R16, P3, R3, R17, 0x1 ;  /* 0x0000001103107211 */ /* 0x000fe200078608ff */
[C---:B------:R-:W-:Y:S01]  /*1cd0*/  IMAD R24, R12.reuse, 0x20, R5 ;  /* 0x000000200c187824 */ /* 0x040fe200078e0205 */
[----:B------:R-:W-:Y:S01]  /*1ce0*/  USHF.R.U32.HI UR5, URZ, 0x4, UR5 ;  /* 0x000000043f057899 */ /* 0x000fe20008011605 */
[----:B------:R-:W-:Y:S02]  /*1cf0*/  LEA.HI.X.SX32 R15, R11, R96, 0x1, P0 ;  /* 0x000000600b0f7211 */ /* 0x000fe400000f0eff */
[----:B------:R-:W-:Y:S02]  /*1d00*/  CS2R R46, SRZ ;  /* 0x00000000002e7805 */ /* 0x000fe4000001ff00 */
[----:B------:R-:W-:Y:S01]  /*1d10*/  LEA.HI.X.SX32 R17, R3, R13, 0x1, P3 ;  /* 0x0000000d03117211 */ /* 0x000fe200018f0eff */
[----:B------:R-:W-:Y:S01]  /*1d20*/  IMAD R3, R12, 0x20, R24 ;  /* 0x000000200c037824 */ /* 0x000fe200078e0218 */
[----:B------:R-:W-:Y:S01]  /*1d30*/  USGXT.U32 UR18, UR5, 0xe ;  /* 0x0000000e0512789a */ /* 0x000fe20008000000 */
[----:B------:R-:W-:-:S02]  /*1d40*/  LEA R12, P1, R5, R26, 0x1 ;  /* 0x0000001a050c7211 */ /* 0x000fc400078208ff */
[----:B------:R-:W-:Y:S02]  /*1d50*/  CS2R R48, SRZ ;  /* 0x0000000000307805 */ /* 0x000fe4000001ff00 */
[CC--:B------:R-:W-:Y:S01]  /*1d60*/  LEA R10, P2, R24.reuse, R26.reuse, 0x1 ;  /* 0x0000001a180a7211 */ /* 0x0c0fe200078408ff */
[----:B------:R-:W-:Y:S01]  /*1d70*/  UIADD3 UR10, UP0, UR18, 0x2, URZ ;  /* 0x00000002120a7890 */ /* 0x000fe2000ff1e03f */
[----:B------:R-:W-:Y:S02]  /*1d80*/  LEA R8, P3, R3, R26, 0x1 ;  /* 0x0000001a03087211 */ /* 0x000fe400078608ff */
[----:B------:R-:W-:Y:S02]  /*1d90*/  CS2R R26, SRZ ;  /* 0x00000000001a7805 */ /* 0x000fe4000001ff00 */
[-C--:B------:R-:W-:Y:S01]  /*1da0*/  LEA.HI.X.SX32 R13, R5, R96.reuse, 0x1, P1 ;  /* 0x00000060050d7211 */ /* 0x080fe200008f0eff */
[----:B------:R-:W-:Y:S01]  /*1db0*/  UIADD3.X UR11, UR4, 0x40000040, URZ, UP0, !UPT ;  /* 0x40000040040b7890 */ /* 0x000fe200087fe43f */
[-C--:B------:R-:W-:Y:S01]  /*1dc0*/  LEA.HI.X.SX32 R11, R24, R96.reuse, 0x1, P2 ;  /* 0x00000060180b7211 */ /* 0x080fe200010f0eff */
[----:B------:R-:W-:Y:S01]  /*1dd0*/  IMAD.MOV.U32 R5, RZ, RZ, 0x3f800000 ;  /* 0x3f800000ff057424 */ /* 0x000fe200078e00ff */
[----:B------:R-:W-:Y:S01]  /*1de0*/  LEA.HI.X.SX32 R9, R3, R96, 0x1, P3 ;  /* 0x0000006003097211 */ /* 0x000fe200018f0eff */
[----:B------:R-:W-:Y:S01]  /*1df0*/  IMAD.MOV.U32 R96, RZ, RZ, 0x3f800000 ;  /* 0x3f800000ff607424 */ /* 0x000fe200078e00ff */
[----:B------:R-:W-:-:S02]  /*1e00*/  CS2R R24, SRZ ;  /* 0x0000000000187805 */ /* 0x000fc4000001ff00 */
[----:B------:R-:W-:Y:S02]  /*1e10*/  CS2R R50, SRZ ;  /* 0x0000000000327805 */ /* 0x000fe4000001ff00 */
[----:B------:R-:W-:Y:S02]  /*1e20*/  CS2R R52, SRZ ;  /* 0x0000000000347805 */ /* 0x000fe4000001ff00 */
[----:B------:R-:W-:Y:S02]  /*1e30*/  CS2R R54, SRZ ;  /* 0x0000000000367805 */ /* 0x000fe4000001ff00 */
[----:B------:R-:W-:Y:S02]  /*1e40*/  CS2R R56, SRZ ;  /* 0x0000000000387805 */ /* 0x000fe4000001ff00 */
[----:B------:R-:W-:Y:S02]  /*1e50*/  CS2R R58, SRZ ;  /* 0x00000000003a7805 */ /* 0x000fe4000001ff00 */
        /* <DEDUP_REMOVED lines=14> */
[----:B------:R-:W-:Y:S01]  /*1f40*/  LOP3.LUT R110, R98, 0x40, RZ, 0x3c, !PT ;  /* 0x00000040626e7812 */ /* 0x000fe200078e3cff */
[----:B------:R-:W-:Y:S02]  /*1f50*/  UIADD3.64 UR22, UR10, 0x2, URZ ;  /* 0x000000020a167897 */ /* 0x000fe4000fffe03f */
[----:B------:R-:W-:Y:S02]  /*1f60*/  UIADD3.64 UR26, UR10, 0x4, URZ ;  /* 0x000000040a1a7897 */ /* 0x000fe4000fffe03f */
[----:B------:R-:W-:Y:S02]  /*1f70*/  UIADD3.64 UR30, UR10, 0x7e, URZ ;  /* 0x0000007e0a1e7897 */ /* 0x000fe4000fffe03f */
[----:B------:R-:W-:Y:S02]  /*1f80*/  UIADD3.64 UR34, UR10, 0x80, URZ ;  /* 0x000000800a227897 */ /* 0x000fe4000fffe03f */
[----:B------:R-:W-:-:S02]  /*1f90*/  UIADD3.64 UR38, UR10, 0x82, URZ ;  /* 0x000000820a267897 */ /* 0x000fc4000fffe03f */
[----:B------:R-:W-:Y:S01]  /*1fa0*/  UIADD3.64 UR14, UR10, 0x84, URZ ;  /* 0x000000840a0e7897 */ /* 0x000fe2000fffe03f */
[----:B------:R-:W-:-:S11]  /*1fb0*/  ULDC UR42, c[0x0][0x238] ;  /* 0x00008e00002a7ab9 */ /* 0x000fd60000000800 */
.L_x_1:
[----:B------:R-:W-:-:S04]  /*1fc0*/  IMAD.WIDE R88, R109, 0x2, R22 ;  /* 0x000000026d587825 */ /* 0x000fc800078e0216 */
[C---:B------:R-:W-:Y:S01]  /*1fd0*/  IMAD.WIDE R92, R109.reuse, 0x2, R18 ;  /* 0x000000026d5c7825 */ /* 0x040fe200078e0212 */
[----:B------:R-:W2:Y:S03]  /*1fe0*/  LDG.E.U16 R3, desc[UR40][R88.64] ;  /* 0x0000002858037981 */ /* 0x000ea6000c1e1500 */
[C---:B------:R-:W-:Y:S01]  /*1ff0*/  IMAD.WIDE R90, R109.reuse, 0x2, R20 ;  /* 0x000000026d5a7825 */ /* 0x040fe200078e0214 */
[----:B------:R-:W3:Y:S03]  /*2000*/  LDG.E.U16 R103, desc[UR40][R92.64] ;  /* 0x000000285c677981 */ /* 0x000ee6000c1e1500 */
[----:B------:R-:W-:Y:S01]  /*2010*/  IMAD.WIDE R94, R109, 0x2, R16 ;  /* 0x000000026d5e7825 */ /* 0x000fe200078e0210 */
[----:B------:R-:W4:Y:S04]  /*2020*/  LDG.E.U16 R101, desc[UR40][R90.64] ;  /* 0x000000285a657981 */ /* 0x000f28000c1e1500 */
[----:B------:R-:W5:Y:S01]  /*2030*/  LDG.E.U16 R105, desc[UR40][R94.64] ;  /* 0x000000285e697981 */ /* 0x000f62000c1e1500 */
[----:B------:R-:W-:Y:S01]  /*2040*/  BAR.SYNC.DEFER_BLOCKING 0x0 ;  /* 0x0000000000007b1d */ /* 0x000fe20000010000 */
[----:B------:R-:W-:-:S04]  /*2050*/  USHF.L.U32 UR5, UR43, 0x8, URZ ;  /* 0x000000082b057899 */ /* 0x000fc8000800063f */
[----:B------:R-:W-:-:S04]  /*2060*/  ULOP3.LUT UR5, UR5, 0xc00, URZ, 0xc0, !UPT ;  /* 0x00000c0005057892 */ /* 0x000fc8000f8ec03f */
[----:B------:R-:W-:-:S04]  /*2070*/  ULEA.HI UR5, UR7, UR5, URZ, 0x1c ;  /* 0x0000000507057291 */ /* 0x000fc8000f8fe03f */
[----:B------:R-:W-:Y:S01]  /*2080*/  ULOP3.LUT UR16, UR5, 0x3fff, URZ, 0xc0, !UPT ;  /* 0x00003fff05107892 */ /* 0x000fe2000f8ec03f */
[----:B------:R-:W-:Y:S01]  /*2090*/  UMOV UR19, 0x40000040 ;  /* 0x4000004000137882 */ /* 0x000fe20000000000 */
[----:B------:R-:W-:Y:S02]  /*20a0*/  UMOV UR17, 0x40000040 ;  /* 0x4000004000117882 */ /* 0x000fe40000000000 */
[----:B------:R-:W-:Y:S01]  /*20b0*/  UIADD3 UR8, UP0, UR16, 0x80, URZ ;  /* 0x0000008010087890 */ /* 0x000fe2000ff1e03f */
[----:B------:R-:W-:-:S03]  /*20c0*/  UMOV UR5, URZ ;  /* 0x0000003f00057c82 */ /* 0x000fc60008000000 */
[----:B------:R-:W-:-:S04]  /*20d0*/  UIADD3.X UR9, UR5, 0x40000040, URZ, UP0, !UPT ;  /* 0x4000004005097890 */ /* 0x000fc800087fe43f */
[----:B------:R-:W-:Y:S02]  /*20e0*/  UIADD3.64 UR20, UR8, 0x80, URZ ;  /* 0x0000008008147897 */ /* 0x000fe4000fffe03f */
[----:B------:R-:W-:Y:S01]  /*20f0*/  UIADD3.64 UR24, UR8, 0x100, URZ ;  /* 0x0000010008187897 */ /* 0x000fe2000fffe03f */
[C---:B------:R-:W-:Y:S01]  /*2100*/  IMAD.WIDE R106, R111.reuse, 0x2, R8 ;  /* 0x000000026f6a7825 */ /* 0x040fe200078e0208 */
[----:B------:R-:W-:Y:S01]  /*2110*/  UIADD3.64 UR28, UR8, 0x180, URZ ;  /* 0x00000180081c7897 */ /* 0x000fe2000fffe03f */
[----:B--2---:R-:W-:Y:S04]  /*2120*/  STS.U16 [R98+UR7+0x10000], R3 ;  /* 0x0100000362007988 */ /* 0x004fe80008000407 */
[----:B---3--:R-:W-:Y:S04]  /*2130*/  STS.U16 [R98+UR7+0x10400], R103 ;  /* 0x0104006762007988 */ /* 0x008fe80008000407 */
[----:B----4-:R0:W-:Y:S04]  /*2140*/  STS.U16 [R110+UR7+0x10200], R101 ;  /* 0x010200656e007988 */ /* 0x0101e80008000407 */
[----:B-----5:R1:W-:Y:S01]  /*2150*/  STS.U16 [R110+UR7+0x10600], R105 ;  /* 0x010600696e007988 */ /* 0x0203e20008000407 */
[----:B------:R2:W-:Y:S06]  /*2160*/  MEMBAR.ALL.CTA ;  /* 0x0000000000007992 */ /* 0x0005ec0000008000 */
[----:B--2---:R-:W2:Y:S02]  /*2170*/  FENCE.VIEW.ASYNC.S ;  /* 0x00000000000073c6 */ /* 0x004ea40000000000 */
[----:B--2---:R-:W-:Y:S06]  /*2180*/  BAR.SYNC.DEFER_BLOCKING 0x0 ;  /* 0x0000000000007b1d */ /* 0x004fec0000010000 */
[----:B------:R-:W-:Y:S01]  /*2190*/  WARPGROUP.ARRIVE ;  /* 0x00000000000079c5 */ /* 0x000fe20000000000 */
[C---:B0-----:R-:W-:Y:S01]  /*21a0*/  IMAD.WIDE R100, R111.reuse, 0x2, R14 ;  /* 0x000000026f647825 */ /* 0x041fe200078e020e */
[----:B------:R-:W2:Y:S04]  /*21b0*/  LDG.E.U16 R107, desc[UR40][R106.64] ;  /* 0x000000286a6b7981 */ /* 0x000ea8000c1e1500 */
[----:B------:R-:W-:Y:S01]  /*21c0*/  HGMMA.64x16x16.F32 R88, gdesc[UR16].tnspA, RZ, !UPT ;  /* 0x20200000105879f0 */ /* 0x000fe2000c7008ff */
[C---:B------:R-:W-:Y:S01]  /*21d0*/  IMAD.WIDE R102, R111.reuse, 0x2, R12 ;  /* 0x000000026f667825 */ /* 0x040fe200078e020c */
[----:B------:R0:W3:Y:S03]  /*21e0*/  LDG.E.U16 R101, desc[UR40][R100.64] ;  /* 0x0000002864657981 */ /* 0x0000e6000c1e1500 */
[----:B-1----:R-:W-:-:S02]  /*21f0*/  IMAD.WIDE R104, R111, 0x2, R10 ;  /* 0x000000026f687825 */ /* 0x002fc400078e020a */
[----:B------:R1:W4:Y:S04]  /*2200*/  LDG.E.U16 R103, desc[UR40][R102.64] ;  /* 0x0000002866677981 */ /* 0x000328000c1e1500 */
[----:B------:R-:W5:Y:S01]  /*2210*/  LDG.E.U16 R105, desc[UR40][R104.64] ;  /* 0x0000002868697981 */ /* 0x000f62000c1e1500 */
[----:B------:R-:W-:Y:S04]  /*2220*/  HGMMA.64x16x16.F32 R88, gdesc[UR8].tnspA, R88 ;  /* 0x20200000085879f0 */ /* 0x000fe80008700858 */
[----:B------:R-:W-:Y:S04]  /*2230*/  HGMMA.64x16x16.F32 R88, gdesc[UR20].tnspA, R88 ;  /* 0x20200000145879f0 */ /* 0x000fe80008700858 */
[----:B------:R-:W-:Y:S01]  /*2240*/  HGMMA.64x16x16.F32 R88, gdesc[UR24].tnspA, R88 ;  /* 0x20200000185879f0 */ /* 0x000fe20008700858 */
[----:B------:R-:W-:-:S03]  /*2250*/  UIADD3.64 UR32, UR8, 0x200, URZ ;  /* 0x0000020008207897 */ /* 0x000fc6000fffe03f */
[----:B------:R-:W-:Y:S01]  /*2260*/  HGMMA.64x16x16.F32 R88, gdesc[UR28].tnspA, R88 ;  /* 0x202000001c5879f0 */ /* 0x000fe20008700858 */
[----:B------:R-:W-:-:S05]  /*2270*/  UIADD3.64 UR36, UR8, 0x280, URZ ;  /* 0x0000028008247897 */ /* 0x000fca000fffe03f */
[----:B------:R-:W-:Y:S01]  /*2280*/  HGMMA.64x16x16.F32 R88, gdesc[UR32].tnspA, R88 ;  /* 0x20200000205879f0 */ /* 0x000fe20008700858 */
[----:B------:R-:W-:-:S03]  /*2290*/  UIADD3.64 UR12, UR8, 0x300, URZ ;  /* 0x00000300080c7897 */ /* 0x000fc6000fffe03f */
[----:B------:R-:W-:Y:S06]  /*22a0*/  HGMMA.64x16x16.F32 R88, gdesc[UR36].tnspA, R88 ;  /* 0x20200000245879f0 */ /* 0x000fec0008700858 */
[----:B------:R-:W-:Y:S03]  /*22b0*/  HGMMA.64x16x16.F32 R88, gdesc[UR12].tnspA, R88, gsb0 ;  /* 0x202000000c5879f0 */ /* 0x000fe60008000858 */
[----:B------:R-:W-:Y:S02]  /*22c0*/  WARPGROUP.DEPBAR.LE gsb0, 0x0 ;  /* 0x00008000000079c5 */ /* 0x000fe40000010000 */
[----:B------:R-:W-:Y:S01]  /*22d0*/  FMUL R3, R88, UR42 ;  /* 0x0000002a58037c20 */ /* 0x000fe20008400000 */
[----:B------:R-:W-:Y:S01]  /*22e0*/  FMUL R4, R89, UR42 ;  /* 0x0000002a59047c20 */ /* 0x000fe20008400000 */
[----:B0-----:R-:W-:Y:S01]  /*22f0*/  FMUL R100, R92, UR42 ;  /* 0x0000002a5c647c20 */ /* 0x001fe20008400000 */
[----:B------:R-:W-:Y:S03]  /*2300*/  BAR.SYNC.DEFER_BLOCKING 0x0 ;  /* 0x0000000000007b1d */ /* 0x000fe60000010000 */
[----:B------:R-:W-:Y:S01]  /*2310*/  FMNMX R115, R3, R4, !PT ;  /* 0x0000000403737209 */ /* 0x000fe20007800000 */
[----:B------:R-:W-:-:S03]  /*2320*/  FMUL R3, R93, UR42 ;  /* 0x0000002a5d037c20 */ /* 0x000fc60008400000 */
[----:B------:R-:W-:-:S04]  /*2330*/  FMNMX R100, R100, R115, !PT ;  /* 0x0000007364647209 */ /* 0x000fc80007800000 */
[----:B-1----:R-:W-:Y:S01]  /*2340*/  FMNMX R102, R3, R100, !PT ;  /* 0x0000006403667209 */ /* 0x002fe20007800000 */
[----:B------:R-:W-:Y:S01]  /*2350*/  FMUL R3, R90, UR42 ;  /* 0x0000002a5a037c20 */ /* 0x000fe20008400000 */
[----:B------:R-:W-:-:S03]  /*2360*/  FMUL R4, R91, UR42 ;  /* 0x0000002a5b047c20 */ /* 0x000fc60008400000 */
[----:B------:R-:W0:Y:S01]  /*2370*/  SHFL.BFLY PT, R117, R102, 0x2, 0x1f ;  /* 0x0c401f0066757f89 */ /* 0x000e2200000e0000 */
[----:B------:R-:W-:Y:S01]  /*2380*/  FMUL R100, R94, UR42 ;  /* 0x0000002a5e647c20 */ /* 0x000fe20008400000 */
[----:B------:R-:W-:Y:S01]  /*2390*/  FMNMX R115, R3, R4, !PT ;  /* 0x0000000403737209 */ /* 0x000fe20007800000 */
[----:B------:R-:W-:-:S03]  /*23a0*/  FMUL R3, R95, UR42 ;  /* 0x0000002a5f037c20 */ /* 0x000fc60008400000 */
[----:B------:R-:W-:-:S04]  /*23b0*/  FMNMX R100, R100, R115, !PT ;  /* 0x0000007364647209 */ /* 0x000fc80007800000 */
[----:B------:R-:W-:-:S05]  /*23c0*/  FMNMX R100, R3, R100, !PT ;  /* 0x0000006403647209 */ /* 0x000fca0007800000 */
[----:B------:R-:W1:Y:S01]  /*23d0*/  SHFL.BFLY PT, R3, R100, 0x2, 0x1f ;  /* 0x0c401f0064037f89 */ /* 0x000e6200000e0000 */
[----:B0-----:R-:W-:-:S05]  /*23e0*/  FMNMX R117, R102, R117, !PT ;  /* 0x0000007566757209 */ /* 0x001fca0007800000 */
[----:B------:R-:W0:Y:S01]  /*23f0*/  SHFL.BFLY PT, R4, R117, 0x1, 0x1f ;  /* 0x0c201f0075047f89 */ /* 0x000e2200000e0000 */
[----:B-1----:R-:W-:-:S05]  /*2400*/  FMNMX R102, R100, R3, !PT ;  /* 0x0000000364667209 */ /* 0x002fca0007800000 */
[----:B------:R-:W1:Y:S01]  /*2410*/  SHFL.BFLY PT, R115, R102, 0x1, 0x1f ;  /* 0x0c201f0066737f89 */ /* 0x000e6200000e0000 */
[----:B0-----:R-:W-:-:S04]  /*2420*/  FMNMX R3, R117, R4, !PT ;  /* 0x0000000475037209 */ /* 0x001fc80007800000 */
[----:B------:R-:W-:Y:S01]  /*2430*/  FMNMX R4, R3, R112, !PT ;  /* 0x0000007003047209 */ /* 0x000fe20007800000 */
[----:B---3--:R-:W-:Y:S04]  /*2440*/  STS.U16 [R108+UR7+0x10000], R101 ;  /* 0x010000656c007988 */ /* 0x008fe80008000407 */
[----:B------:R-:W-:Y:S01]  /*2450*/  FFMA R88, R88, UR42, -R4 ;  /* 0x0000002a58587c23 */ /* 0x000fe20008000804 */
[----:B----4-:R-:W-:Y:S04]  /*2460*/  STS.U16 [R108+UR7+0x10400], R103 ;  /* 0x010400676c007988 */ /* 0x010fe80008000407 */
[----:B-----5:R-:W-:Y:S01]  /*2470*/  STS.U16 [R108+UR7+0x10800], R105 ;  /* 0x010800696c007988 */ /* 0x020fe20008000407 */
[----:B------:R-:W-:-:S03]  /*2480*/  FMUL R3, R88, 1.4426950216293334961 ;  /* 0x3fb8aa3b58037820 */ /* 0x000fc60000400000 */
[----:B--2---:R-:W-:Y:S01]  /*2490*/  STS.U16 [R108+UR7+0x10c00], R107 ;  /* 0x010c006b6c007988 */ /* 0x004fe20008000407 */
[--C-:B------:R-:W-:Y:S01]  /*24a0*/  FFMA R88, R92, UR42, -R4.reuse ;  /* 0x0000002a5c587c23 */ /* 0x100fe20008000804 */
[----:B------:R0:W-:Y:S06]  /*24b0*/  MEMBAR.ALL.CTA ;  /* 0x0000000000007992 */ /* 0x0001ec0000008000 */
[----:B0-----:R-:W0:Y:S01]  /*24c0*/  FENCE.VIEW.ASYNC.S ;  /* 0x00000000000073c6 */ /* 0x001e220000000000 */
[----:B------:R-:W-:Y:S01]  /*24d0*/  FMUL R106, R88, 1.4426950216293334961 ;  /* 0x3fb8aa3b586a7820 */ /* 0x000fe20000400000 */
[----:B-1----:R-:W-:Y:S01]  /*24e0*/  FMNMX R100, R102, R115, !PT ;  /* 0x0000007366647209 */ /* 0x002fe20007800000 */
[----:B------:R-:W-:-:S03]  /*24f0*/  FFMA R88, R93, UR42, -R4 ;  /* 0x0000002a5d587c23 */ /* 0x000fc60008000804 */
[----:B------:R-:W-:Y:S01]  /*2500*/  FMNMX R100, R100, R113, !PT ;  /* 0x0000007164647209 */ /* 0x000fe20007800000 */
[----:B------:R-:W-:Y:S01]  /*2510*/  FMUL R88, R88, 1.4426950216293334961 ;  /* 0x3fb8aa3b58587820 */ /* 0x000fe20000400000 */
[----:B------:R-:W-:-:S03]  /*2520*/  FADD R104, -R4, R112 ;  /* 0x0000007004687221 */ /* 0x000fc60000000100 */
[----:B------:R1:W-:Y:S01]  /*2530*/  MUFU.EX2 R102, R88 ;  /* 0x0000005800667308 */ /* 0x0003e20000000800 */
[--C-:B------:R-:W-:Y:S01]  /*2540*/  FFMA R94, R94, UR42, -R100.reuse ;  /* 0x0000002a5e5e7c23 */ /* 0x100fe20008000864 */
[----:B------:R-:W-:Y:S01]  /*2550*/  FFMA R95, R95, UR42, -R100 ;  /* 0x0000002a5f5f7c23 */ /* 0x000fe20008000864 */
[----:B------:R-:W-:Y:S01]  /*2560*/  FFMA R89, R89, UR42, -R4 ;  /* 0x0000002a59597c23 */ /* 0x000fe20008000804 */
[----:B------:R-:W-:Y:S01]  /*2570*/  FMUL R104, R104, 1.4426950216293334961 ;  /* 0x3fb8aa3b68687820 */ /* 0x000fe20000400000 */
[--C-:B------:R-:W-:Y:S01]  /*2580*/  FFMA R90, R90, UR42, -R100.reuse ;  /* 0x0000002a5a5a7c23 */ /* 0x100fe20008000864 */
[----:B------:R-:W-:Y:S01]  /*2590*/  FFMA R91, R91, UR42, -R100 ;  /* 0x0000002a5b5b7c23 */ /* 0x000fe20008000864 */
[----:B-1----:R-:W-:Y:S01]  /*25a0*/  FADD R88, -R100, R113 ;  /* 0x0000007164587221 */ /* 0x002fe20000000100 */
[----:B------:R-:W-:Y:S01]  /*25b0*/  FMUL R94, R94, 1.4426950216293334961 ;  /* 0x3fb8aa3b5e5e7820 */ /* 0x000fe20000400000 */
[----:B------:R-:W-:Y:S02]  /*25c0*/  FMUL R95, R95, 1.4426950216293334961 ;  /* 0x3fb8aa3b5f5f7820 */ /* 0x000fe40000400000 */
[----:B------:R-:W-:Y:S01]  /*25d0*/  FMUL R88, R88, 1.4426950216293334961 ;  /* 0x3fb8aa3b58587820 */ /* 0x000fe20000400000 */
[----:B------:R-:W-:Y:S01]  /*25e0*/  FMUL R89, R89, 1.4426950216293334961 ;  /* 0x3fb8aa3b59597820 */ /* 0x000fe20000400000 */
[----:B------:R-:W-:Y:S01]  /*25f0*/  FMUL R90, R90, 1.4426950216293334961 ;  /* 0x3fb8aa3b5a5a7820 */ /* 0x000fe20000400000 */
[----:B------:R-:W-:Y:S01]  /*2600*/  FMUL R91, R91, 1.4426950216293334961 ;  /* 0x3fb8aa3b5b5b7820 */ /* 0x000fe20000400000 */
[----:B------:R-:W1:Y:S08]  /*2610*/  MUFU.EX2 R104, R104 ;  /* 0x0000006800687308 */ /* 0x000e700000000800 */
[----:B------:R-:W2:Y:S08]  /*2620*/  MUFU.EX2 R113, R88 ;  /* 0x0000005800717308 */ /* 0x000eb00000000800 */
[----:B------:R-:W-:Y:S08]  /*2630*/  MUFU.EX2 R3, R3 ;  /* 0x0000000300037308 */ /* 0x000ff00000000800 */
[----:B------:R-:W3:Y:S08]  /*2640*/  MUFU.EX2 R92, R89 ;  /* 0x00000059005c7308 */ /* 0x000ef00000000800 */
[----:B------:R-:W4:Y:S08]  /*2650*/  MUFU.EX2 R93, R106 ;  /* 0x0000006a005d7308 */ /* 0x000f300000000800 */
[----:B------:R4:W-:Y:S08]  /*2660*/  MUFU.EX2 R112, R90 ;  /* 0x0000005a00707308 */ /* 0x0009f00000000800 */
[----:B------:R-:W5:Y:S08]  /*2670*/  MUFU.EX2 R115, R91 ;  /* 0x0000005b00737308 */ /* 0x000f700000000800 */
[----:B------:R-:W-:Y:S08]  /*2680*/  MUFU.EX2 R94, R94 ;  /* 0x0000005e005e7308 */ /* 0x000ff00000000800 */
[----:B------:R-:W0:Y:S01]  /*2690*/  MUFU.EX2 R95, R95 ;  /* 0x0000005f005f7308 */ /* 0x000e220000000800 */
[-C--:B-1----:R-:W-:Y:S01]  /*26a0*/  FMUL R24, R24, R104.reuse ;  /* 0x0000006818187220 */ /* 0x082fe20000400000 */
[-C--:B------:R-:W-:Y:S01]  /*26b0*/  FMUL R25, R25, R104.reuse ;  /* 0x0000006819197220 */ /* 0x080fe20000400000 */
        /* <DEDUP_REMOVED lines=29> */
[----:B------:R-:W-:Y:S01]  /*2890*/  FMUL R85, R85, R104 ;  /* 0x0000006855557220 */ /* 0x000fe20000400000 */
[-C--:B--2---:R-:W-:Y:S01]  /*28a0*/  FMUL R26, R26, R113.reuse ;  /* 0x000000711a1a7220 */ /* 0x084fe20000400000 */
        /* <DEDUP_REMOVED lines=31> */
[----:B---3--:R-:W-:-:S02]  /*2aa0*/  F2FP.F16.F32.PACK_AB R88, R92, R3 ;  /* 0x000000035c58723e */ /* 0x008fc400000000ff */
[----:B----4-:R-:W-:Y:S02]  /*2ab0*/  F2FP.F16.F32.PACK_AB R90, R102, R93 ;  /* 0x0000005d665a723e */ /* 0x010fe400000000ff */
[----:B-----5:R-:W-:Y:S02]  /*2ac0*/  F2FP.F16.F32.PACK_AB R89, R115, R112 ;  /* 0x000000707359723e */ /* 0x020fe400000000ff */
[----:B0-----:R-:W-:Y:S01]  /*2ad0*/  F2FP.F16.F32.PACK_AB R91, R95, R94 ;  /* 0x0000005e5f5b723e */ /* 0x001fe200000000ff */
[----:B------:R-:W-:Y:S06]  /*2ae0*/  BAR.SYNC.DEFER_BLOCKING 0x0 ;  /* 0x0000000000007b1d */ /* 0x000fec0000010000 */
[----:B------:R-:W-:Y:S01]  /*2af0*/  UMOV UR19, 0xc0000010 ;  /* 0xc000001000137882 */ /* 0x000fe20000000000 */
[----:B------:R-:W-:-:S06]  /*2b00*/  WARPGROUP.ARRIVE ;  /* 0x00000000000079c5 */ /* 0x000fcc0000000000 */
[----:B------:R-:W-:Y:S01]  /*2b10*/  HGMMA.64x128x16.F32 R24, R88, gdesc[UR16], R24, gsb0 ;  /* 0x01e0001058187df0 */ /* 0x000fe20008000818 */
[----:B------:R-:W-:Y:S01]  /*2b20*/  FADD R92, R3, R92 ;  /* 0x0000005c035c7221 */ /* 0x000fe20000000000 */
[----:B------:R-:W-:-:S03]  /*2b30*/  FADD R115, R112, R115 ;  /* 0x0000007370737221 */ /* 0x000fc60000000000 */
[----:B------:R-:W-:Y:S01]  /*2b40*/  FADD R93, R93, R92 ;  /* 0x0000005c5d5d7221 */ /* 0x000fe20000000000 */
[----:B------:R-:W-:-:S03]  /*2b50*/  FADD R94, R94, R115 ;  /* 0x000000735e5e7221 */ /* 0x000fc60000000000 */
[----:B------:R-:W-:Y:S01]  /*2b60*/  FADD R93, R102, R93 ;  /* 0x0000005d665d7221 */ /* 0x000fe20000000000 */
[----:B------:R-:W-:-:S04]  /*2b70*/  FADD R94, R95, R94 ;  /* 0x0000005e5f5e7221 */ /* 0x000fc80000000000 */
[----:B------:R-:W0:Y:S04]  /*2b80*/  SHFL.BFLY PT, R92, R93, 0x2, 0x1f ;  /* 0x0c401f005d5c7f89 */ /* 0x000e2800000e0000 */
[----:B------:R-:W1:Y:S01]  /*2b90*/  SHFL.BFLY PT, R3, R94, 0x2, 0x1f ;  /* 0x0c401f005e037f89 */ /* 0x000e6200000e0000 */
[----:B------:R-:W-:Y:S01]  /*2ba0*/  UIADD3 UR4, UR4, 0x10, URZ ;  /* 0x0000001004047890 */ /* 0x000fe2000fffe03f */
[----:B0-----:R-:W-:Y:S01]  /*2bb0*/  FADD R92, R93, R92 ;  /* 0x0000005c5d5c7221 */ /* 0x001fe20000000000 */
[----:B-1----:R-:W-:-:S04]  /*2bc0*/  FADD R95, R94, R3 ;  /* 0x000000035e5f7221 */ /* 0x002fc80000000000 */
[----:B------:R-:W0:Y:S04]  /*2bd0*/  SHFL.BFLY PT, R3, R92, 0x1, 0x1f ;  /* 0x0c201f005c037f89 */ /* 0x000e2800000e0000 */
[----:B------:R-:W1:Y:S01]  /*2be0*/  SHFL.BFLY PT, R102, R95, 0x1, 0x1f ;  /* 0x0c201f005f667f89 */ /* 0x000e6200000e0000 */
[----:B------:R-:W-:Y:S01]  /*2bf0*/  ISETP.LE.AND P0, PT, R7, UR4, PT ;  /* 0x0000000407007c0c */ /* 0x000fe2000bf03270 */
[----:B------:R-:W-:Y:S02]  /*2c00*/  IMAD R109, R99, 0x10, R109 ;  /* 0x00000010636d7824 */ /* 0x000fe400078e026d */
[----:B------:R-:W-:Y:S02]  /*2c10*/  IMAD R111, R97, 0x10, R111 ;  /* 0x00000010616f7824 */ /* 0x000fe400078e026f */
[----:B------:R-:W-:-:S02]  /*2c20*/  IMAD.MOV.U32 R112, RZ, RZ, R4 ;  /* 0x000000ffff707224 */ /* 0x000fc400078e0004 */
[----:B0-----:R-:W-:Y:S01]  /*2c30*/  FADD R3, R92, R3 ;  /* 0x000000035c037221 */ /* 0x001fe20000000000 */
[----:B-1----:R-:W-:-:S03]  /*2c40*/  FADD R102, R95, R102 ;  /* 0x000000665f667221 */ /* 0x002fc60000000000 */
[----:B------:R-:W-:Y:S01]  /*2c50*/  FFMA R5, R104, R5, R3 ;  /* 0x0000000568057223 */ /* 0x000fe20000000003 */
[----:B------:R-:W-:Y:S02]  /*2c60*/  IMAD.MOV.U32 R3, RZ, RZ, R100 ;  /* 0x000000ffff037224 */ /* 0x000fe400078e0064 */
[----:B------:R-:W-:Y:S01]  /*2c70*/  FFMA R96, R113, R96, R102 ;  /* 0x0000006071607223 */ /* 0x000fe20000000066 */
[----:B------:R-:W-:Y:S01]  /*2c80*/  IMAD.MOV.U32 R113, RZ, RZ, R100 ;  /* 0x000000ffff717224 */ /* 0x000fe200078e0064 */
[----:B------:R-:W-:Y:S02]  /*2c90*/  WARPGROUP.DEPBAR.LE gsb0, 0x0 ;  /* 0x00008000000079c5 */ /* 0x000fe40000010000 */
[----:B------:R-:W-:Y:S05]  /*2ca0*/  @!P0 BRA `(.L_x_1) ;  /* 0xfffffff000c48947 */ /* 0x000fea000383ffff */
.L_x_0:
[----:B------:R-:W-:Y:S02]  /*2cb0*/  IMAD.MOV.U32 R22, RZ, RZ, R96 ;  /* 0x000000ffff167224 */ /* 0x000fe400078e0060 */
[----:B------:R-:W-:Y:S01]  /*2cc0*/  FMUL R9, R82, 0.25 ;  /* 0x3e80000052097820 */ /* 0x000fe20000400000 */
[----:B------:R-:W-:Y:S01]  /*2cd0*/  FMUL R8, R87, 0.25 ;  /* 0x3e80000057087820 */ /* 0x000fe20000400000 */
[----:B------:R-:W-:Y:S01]  /*2ce0*/  FMUL R104, R29, 0.25 ;  /* 0x3e8000001d687820 */ /* 0x000fe20000400000 */
[----:B------:R-:W-:Y:S01]  /*2cf0*/  FMUL R15, R24, 0.25 ;  /* 0x3e800000180f7820 */ /* 0x000fe20000400000 */
[C---:B------:R-:W-:Y:S01]  /*2d00*/  FSETP.GT.AND P0, PT, |R22|.reuse, 8.50705917302346158658e+37, PT ;  /* 0x7e8000001600780b */ /* 0x040fe20003f04200 */
[----:B------:R-:W-:Y:S01]  /*2d10*/  FMUL R10, R83, 0.25 ;  /* 0x3e800000530a7820 */ /* 0x000fe20000400000 */
[----:B------:R-:W-:Y:S01]  /*2d20*/  FSETP.GEU.AND P4, PT, |R22|, 1.175494350822287508e-38, PT ;  /* 0x008000001600780b */ /* 0x000fe20003f8e200 */
[----:B------:R-:W-:Y:S01]  /*2d30*/  FMUL R7, R86, 0.25 ;  /* 0x3e80000056077820 */ /* 0x000fe20000400000 */
[----:B------:R-:W-:Y:S01]  /*2d40*/  FSEL R82, R9, R82, P0 ;  /* 0x0000005209527208 */ /* 0x000fe20000000000 */
[----:B------:R-:W-:Y:S01]  /*2d50*/  FMUL R9, R62, 0.25 ;  /* 0x3e8000003e097820 */ /* 0x000fe20000400000 */
[----:B------:R-:W-:Y:S01]  /*2d60*/  FSEL R87, R8, R87, P0 ;  /* 0x0000005708577208 */ /* 0x000fe20000000000 */
[----:B------:R-:W-:Y:S01]  /*2d70*/  FMUL R8, R79, 0.25 ;  /* 0x3e8000004f087820 */ /* 0x000fe20000400000 */
[----:B------:R-:W-:Y:S01]  /*2d80*/  FSETP.GEU.AND P3, PT, R22, 1.175494350822287508e-38, PT ;  /* 0x008000001600780b */ /* 0x000fe20003f6e000 */
[----:B------:R-:W-:Y:S01]  /*2d90*/  FMUL R102, R33, 0.25 ;  /* 0x3e80000021667820 */ /* 0x000fe20000400000 */
[----:B------:R-:W-:Y:S01]  /*2da0*/  FSEL R62, R9, R62, P0 ;  /* 0x0000003e093e7208 */ /* 0x000fe20000000000 */
[----:B------:R-:W-:Y:S01]  /*2db0*/  FMUL R9, R42, 0.25 ;  /* 0x3e8000002a097820 */ /* 0x000fe20000400000 */
[----:B------:R-:W-:Y:S01]  /*2dc0*/  FSEL R79, R8, R79, P0 ;  /* 0x0000004f084f7208 */ /* 0x000fe20000000000 */
[----:B------:R-:W-:Y:S01]  /*2dd0*/  FMUL R8, R75, 0.25 ;  /* 0x3e8000004b087820 */ /* 0x000fe20000400000 */
[----:B------:R-:W-:Y:S01]  /*2de0*/  FMUL R105, R28, 0.25 ;  /* 0x3e8000001c697820 */ /* 0x000fe20000400000 */
[----:B------:R-:W-:Y:S01]  /*2df0*/  FSEL R83, R10, R83, P0 ;  /* 0x000000530a537208 */ /* 0x000fe20000000000 */
        /* <DEDUP_REMOVED lines=8> */
[----:B------:R-:W-:Y:S01]  /*2e80*/  IMAD.MOV.U32 R30, RZ, RZ, R5 ;  /* 0x000000ffff1e7224 */ /* 0x000fe200078e0005 */
[----:B------:R-:W-:Y:S01]  /*2e90*/  FSEL R67, R8, R67, P0 ;  /* 0x0000004308437208 */ /* 0x000fe20000000000 */
[----:B------:R-:W-:Y:S01]  /*2ea0*/  FMUL R8, R63, 0.25 ;  /* 0x3e8000003f087820 */ /* 0x000fe20000400000 */
[----:B------:R-:W-:Y:S01]  /*2eb0*/  FMUL R23, R70, 0.25 ;  /* 0x3e80000046177820 */ /* 0x000fe20000400000 */
[----:B------:R-:W-:Y:S01]  /*2ec0*/  FSEL R71, R10, R71, P0 ;  /* 0x000000470a477208 */ /* 0x000fe20000000000 */
[----:B------:R-:W-:Y:S01]  /*2ed0*/  FMUL R10, R59, 0.25 ;  /* 0x3e8000003b0a7820 */ /* 0x000fe20000400000 */
[C---:B------:R-:W-:Y:S01]  /*2ee0*/  FSETP.GT.AND P1, PT, |R30|.reuse, 8.50705917302346158658e+37, PT ;  /* 0x7e8000001e00780b */ /* 0x040fe20003f24200 */
[----:B------:R-:W-:Y:S01]  /*2ef0*/  FMUL R98, R53, 0.25 ;  /* 0x3e80000035627820 */ /* 0x000fe20000400000 */
[----:B------:R-:W-:Y:S01]  /*2f00*/  FSETP.GEU.AND P2, PT, R30, 1.175494350822287508e-38, PT ;  /* 0x008000001e00780b */ /* 0x000fe20003f4e000 */
[----:B------:R-:W-:Y:S01]  /*2f10*/  FMUL R100, R49, 0.25 ;  /* 0x3e80000031647820 */ /* 0x000fe20000400000 */
[----:B------:R-:W-:Y:S01]  /*2f20*/  FSEL R104, R104, R29, P1 ;  /* 0x0000001d68687208 */ /* 0x000fe20000800000 */
[----:B------:R-:W-:Y:S01]  /*2f30*/  FMUL R29, R22, 8388608 ;  /* 0x4b000000161d7820 */ /* 0x000fe20000400000 */
[----:B------:R-:W-:Y:S01]  /*2f40*/  FSEL R24, R15, R24, P1 ;  /* 0x000000180f187208 */ /* 0x000fe20000800000 */
[----:B------:R-:W-:Y:S01]  /*2f50*/  FMUL R15, R30, 8388608 ;  /* 0x4b0000001e0f7820 */ /* 0x000fe20000400000 */
[----:B------:R-:W-:Y:S01]  /*2f60*/  FSEL R102, R102, R33, P1 ;  /* 0x0000002166667208 */ /* 0x000fe20000800000 */
[----:B------:R-:W-:Y:S01]  /*2f70*/  FMUL R95, R26, 0.25 ;  /* 0x3e8000001a5f7820 */ /* 0x000fe20000400000 */
[----:B------:R-:W-:Y:S01]  /*2f80*/  FSEL R29, R29, R22, !P3 ;  /* 0x000000161d1d7208 */ /* 0x000fe20005800000 */
[----:B------:R-:W-:Y:S01]  /*2f90*/  @P0 FMUL R22, R22, 0.25 ;  /* 0x3e80000016160820 */ /* 0x000fe20000400000 */
[----:B------:R-:W-:Y:S01]  /*2fa0*/  FSEL R105, R105, R28, P1 ;  /* 0x0000001c69697208 */ /* 0x000fe20000800000 */
[----:B------:R-:W-:Y:S01]  /*2fb0*/  FMUL R88, R55, 0.25 ;  /* 0x3e80000037587820 */ /* 0x000fe20000400000 */
[----:B------:R-:W-:Y:S01]  /*2fc0*/  FSEL R63, R8, R63, P0 ;  /* 0x0000003f083f7208 */ /* 0x000fe20000000000 */
[----:B------:R-:W-:Y:S01]  /*2fd0*/  @!P4 FMUL R22, R22, 16777216 ;  /* 0x4b8000001616c820 */ /* 0x000fe20000400000 */
[----:B------:R-:W-:Y:S01]  /*2fe0*/  FSEL R28, R15, R30, !P2 ;  /* 0x0000001e0f1c7208 */ /* 0x000fe20005000000 */
[----:B------:R-:W-:Y:S01]  /*2ff0*/  FMUL R8, R47, 0.25 ;  /* 0x3e8000002f087820 */ /* 0x000fe20000400000 */
[----:B------:R-:W-:Y:S01]  /*3000*/  FSEL R33, RZ, -23, P2 ;  /* 0xc1b80000ff217808 */ /* 0x000fe20001000000 */
[----:B------:R-:W-:Y:S01]  /*3010*/  @!P4 FMUL R79, R79, 16777216 ;  /* 0x4b8000004f4fc820 */ /* 0x000fe20000400000 */
[----:B------:R-:W-:Y:S01]  /*3020*/  FSETP.GEU.AND P2, PT, |R30|, 1.175494350822287508e-38, PT ;  /* 0x008000001e00780b */ /* 0x000fe20003f4e200 */
[----:B------:R-:W0:Y:S01]  /*3030*/  MUFU.RCP R22, R22 ;  /* 0x0000001600167308 */ /* 0x000e220000001000 */
[----:B------:R-:W-:Y:S01]  /*3040*/  FSEL R78, R7, R78, P0 ;  /* 0x0000004e074e7208 */ /* 0x000fe20000000000 */
[----:B------:R-:W-:Y:S01]  /*3050*/  FMUL R7, R74, 0.25 ;  /* 0x3e8000004a077820 */ /* 0x000fe20000400000 */
[----:B------:R-:W-:Y:S01]  /*3060*/  FSEL R47, R8, R47, P0 ;  /* 0x0000002f082f7208 */ /* 0x000fe20000000000 */
[----:B------:R-:W-:Y:S01]  /*3070*/  FMUL R8, R43, 0.25 ;  /* 0x3e8000002b087820 */ /* 0x000fe20000400000 */
[----:B------:R-:W-:Y:S01]  /*3080*/  FSEL R23, R23, R70, P0 ;  /* 0x0000004617177208 */ /* 0x000fe20000000000 */
[----:B------:R-:W-:Y:S01]  /*3090*/  @P1 FMUL R30, R30, 0.25 ;  /* 0x3e8000001e1e1820 */ /* 0x000fe20000400000 */
[----:B------:R-:W-:Y:S01]  /*30a0*/  FSEL R59, R10, R59, P0 ;  /* 0x0000003b0a3b7208 */ /* 0x000fe20000000000 */
[----:B------:R-:W-:Y:S01]  /*30b0*/  FMUL R10, R39, 0.25 ;  /* 0x3e800000270a7820 */ /* 0x000fe20000400000 */
[----:B------:R-:W-:Y:S01]  /*30c0*/  FSEL R74, R7, R74, P0 ;  /* 0x0000004a074a7208 */ /* 0x000fe20000000000 */
[----:B------:R-:W-:Y:S01]  /*30d0*/  FMUL R7, R66, 0.25 ;  /* 0x3e80000042077820 */ /* 0x000fe20000400000 */
[----:B------:R-:W-:Y:S01]  /*30e0*/  FSEL R43, R8, R43, P0 ;  /* 0x0000002b082b7208 */ /* 0x000fe20000000000 */
[----:B------:R-:W-:Y:S01]  /*30f0*/  @!P4 FMUL R23, R23, 16777216 ;  /* 0x4b8000001717c820 */ /* 0x000fe20000400000 */
[----:B------:R-:W-:Y:S01]  /*3100*/  FMUL R8, R35, 0.25 ;  /* 0x3e80000023087820 */ /* 0x000fe20000400000 */
[----:B------:R-:W-:Y:S01]  /*3110*/  @!P2 FMUL R30, R30, 16777216 ;  /* 0x4b8000001e1ea820 */ /* 0x000fe20000400000 */
[----:B------:R-:W-:Y:S01]  /*3120*/  FSEL R39, R10, R39, P0 ;  /* 0x000000270a277208 */ /* 0x000fe20000000000 */
[----:B------:R-:W-:Y:S01]  /*3130*/  FMUL R10, R31, 0.25 ;  /* 0x3e8000001f0a7820 */ /* 0x000fe20000400000 */
[----:B------:R-:W-:Y:S01]  /*3140*/  FSEL R66, R7, R66, P0 ;  /* 0x0000004207427208 */ /* 0x000fe20000000000 */
[----:B------:R-:W-:Y:S01]  /*3150*/  FMUL R7, R58, 0.25 ;  /* 0x3e8000003a077820 */ /* 0x000fe20000400000 */
[----:B------:R-:W-:Y:S01]  /*3160*/  FSEL R98, R98, R53, P1 ;  /* 0x0000003562627208 */ /* 0x000fe20000800000 */
[----:B0-----:R-:W-:Y:S01]  /*3170*/  FMUL R53, R22, R23 ;  /* 0x0000001716357220 */ /* 0x001fe20000400000 */
[----:B------:R-:W-:Y:S01]  /*3180*/  FSEL R100, R100, R49, P1 ;  /* 0x0000003164647208 */ /* 0x000fe20000800000 */
[----:B------:R-:W-:Y:S01]  /*3190*/  VIADD R49, R28, 0xc0cafb0d ;  /* 0xc0cafb0d1c317836 */ /* 0x000fe20000000000 */
[----:B------:R-:W-:Y:S01]  /*31a0*/  FSEL R35, R8, R35, P0 ;  /* 0x0000002308237208 */ /* 0x000fe20000000000 */
[----:B------:R-:W0:Y:S01]  /*31b0*/  MUFU.RCP R23, R30 ;  /* 0x0000001e00177308 */ /* 0x000e220000001000 */
[----:B------:R-:W-:Y:S01]  /*31c0*/  FMUL R8, R27, 0.25 ;  /* 0x3e8000001b087820 */ /* 0x000fe20000400000 */
[----:B------:R-:W-:Y:S01]  /*31d0*/  FSEL R95, R95, R26, P0 ;  /* 0x0000001a5f5f7208 */ /* 0x000fe20000000000 */
[----:B------:R-:W-:Y:S01]  /*31e0*/  FMUL R26, R77, 0.25 ;  /* 0x3e8000004d1a7820 */ /* 0x000fe20000400000 */
[----:B------:R-:W-:Y:S01]  /*31f0*/  FSEL R31, R10, R31, P0 ;  /* 0x0000001f0a1f7208 */ /* 0x000fe20000000000 */
[----:B------:R-:W-:Y:S01]  /*3200*/  FMUL R10, R69, 0.25 ;  /* 0x3e800000450a7820 */ /* 0x000fe20000400000 */
[----:B------:R-:W-:Y:S01]  /*3210*/  FSEL R58, R7, R58, P0 ;  /* 0x0000003a073a7208 */ /* 0x000fe20000000000 */
[----:B------:R-:W-:Y:S01]  /*3220*/  FMUL R7, R46, 0.25 ;  /* 0x3e8000002e077820 */ /* 0x000fe20000400000 */
[----:B------:R-:W-:Y:S01]  /*3230*/  LOP3.LUT R49, R49, 0xff800000, RZ, 0xc0, !PT ;  /* 0xff80000031317812 */ /* 0x000fe200078ec0ff */
[----:B------:R-:W-:Y:S01]  /*3240*/  @!P4 FMUL R63, R63, 16777216 ;  /* 0x4b8000003f3fc820 */ /* 0x000fe20000400000 */
[----:B------:R-:W-:Y:S01]  /*3250*/  FSEL R27, R8, R27, P0 ;  /* 0x0000001b081b7208 */ /* 0x000fe20000000000 */
[----:B------:R-:W-:Y:S01]  /*3260*/  FMUL R94, R85, 0.25 ;  /* 0x3e800000555e7820 */ /* 0x000fe20000400000 */
[----:B------:R-:W-:Y:S01]  /*3270*/  FSEL R88, R88, R55, P0 ;  /* 0x0000003758587208 */ /* 0x000fe20000000000 */
[----:B------:R-:W-:Y:S01]  /*3280*/  FMUL R8, R81, 0.25 ;  /* 0x3e80000051087820 */ /* 0x000fe20000400000 */
[----:B------:R-:W-:Y:S01]  /*3290*/  FMUL R101, R48, 0.25 ;  /* 0x3e80000030657820 */ /* 0x000fe20000400000 */
[----:B------:R-:W-:Y:S01]  /*32a0*/  FSEL R26, R26, R77, P1 ;  /* 0x0000004d1a1a7208 */ /* 0x000fe20000800000 */
[----:B------:R-:W-:Y:S01]  /*32b0*/  FMUL R55, R22, R79 ;  /* 0x0000004f16377220 */ /* 0x000fe20000400000 */
[----:B------:R-:W-:Y:S01]  /*32c0*/  FSEL R97, R10, R69, P1 ;  /* 0x000000450a617208 */ /* 0x000fe20000800000 */
[----:B------:R-:W-:Y:S01]  /*32d0*/  FMUL R9, R64, 0.25 ;  /* 0x3e80000040097820 */ /* 0x000fe20000400000 */
[----:B------:R-:W-:Y:S01]  /*32e0*/  @!P4 FMUL R59, R59, 16777216 ;  /* 0x4b8000003b3bc820 */ /* 0x000fe20000400000 */
[----:B------:R-:W-:Y:S01]  /*32f0*/  FMUL R79, R22, R63 ;  /* 0x0000003f164f7220 */ /* 0x000fe20000400000 */
[----:B------:R-:W-:Y:S01]  /*3300*/  FSEL R46, R7, R46, P0 ;  /* 0x0000002e072e7208 */ /* 0x000fe20000000000 */
[----:B------:R-:W-:Y:S01]  /*3310*/  FMUL R10, R61, 0.25 ;  /* 0x3e8000003d0a7820 */ /* 0x000fe20000400000 */
[----:B------:R-:W-:-:S02]  /*3320*/  IMAD.IADD R63, R28, 0x1, -R49 ;  /* 0x000000011c3f7824 */ /* 0x000fc400078e0a31 */
[----:B------:R-:W-:Y:S01]  /*3330*/  FMUL R7, R38, 0.25 ;  /* 0x3e80000026077820 */ /* 0x000fe20000400000 */
[----:B------:R-:W-:Y:S01]  /*3340*/  FSEL R94, R94, R85, P1 ;  /* 0x000000555e5e7208 */ /* 0x000fe20000800000 */
[----:B------:R-:W-:Y:S01]  /*3350*/  @!P4 FMUL R83, R83, 16777216 ;  /* 0x4b8000005353c820 */ /* 0x000fe20000400000 */
[----:B------:R-:W-:Y:S01]  /*3360*/  FSEL R85, R8, R81, P1 ;  /* 0x0000005108557208 */ /* 0x000fe20000800000 */
[----:B------:R-:W-:Y:S01]  /*3370*/  FMUL R81, R22, R59 ;  /* 0x0000003b16517220 */ /* 0x000fe20000400000 */
[----:B------:R-:W-:Y:S01]  /*3380*/  FSEL R101, R101, R48, P1 ;  /* 0x0000003065657208 */ /* 0x000fe20000800000 */
[----:B------:R-:W-:Y:S02]  /*3390*/  VIADD R48, R29, 0xc0cafb0d ;  /* 0xc0cafb0d1d307836 */ /* 0x000fe40000000000 */
[----:B------:R-:W-:Y:S01]  /*33a0*/  @!P2 FMUL R26, R26, 16777216 ;  /* 0x4b8000001a1aa820 */ /* 0x000fe20000400000 */
[----:B------:R-:W-:Y:S01]  /*33b0*/  FMUL R93, R84, 0.25 ;  /* 0x3e800000545d7820 */ /* 0x000fe20000400000 */
[----:B------:R-:W-:Y:S01]  /*33c0*/  FSEL R64, R9, R64, P1 ;  /* 0x0000004009407208 */ /* 0x000fe20000800000 */
[----:B------:R-:W-:-:S02]  /*33d0*/  IMAD.MOV.U32 R59, RZ, RZ, 0x3dc6b27f ;  /* 0x3dc6b27fff3b7424 */ /* 0x000fc400078e00ff */
[----:B------:R-:W-:Y:S01]  /*33e0*/  FADD R63, R63, -1 ;  /* 0xbf8000003f3f7421 */ /* 0x000fe20000000000 */
[----:B------:R-:W-:Y:S01]  /*33f0*/  FSEL R61, R10, R61, P1 ;  /* 0x0000003d0a3d7208 */ /* 0x000fe20000800000 */
[----:B------:R-:W-:Y:S01]  /*3400*/  FMUL R9, R44, 0.25 ;  /* 0x3e8000002c097820 */ /* 0x000fe20000400000 */
[----:B------:R-:W-:Y:S01]  /*3410*/  FSEL R38, R7, R38, P0 ;  /* 0x0000002607267208 */ /* 0x000fe20000000000 */
[----:B------:R-:W-:Y:S01]  /*3420*/  FMUL R10, R41, 0.25 ;  /* 0x3e800000290a7820 */ /* 0x000fe20000400000 */
[----:B------:R-:W-:Y:S01]  /*3430*/  FMUL R69, R22, R83 ;  /* 0x0000005316457220 */ /* 0x000fe20000400000 */
[----:B------:R-:W-:Y:S01]  /*3440*/  FMUL R7, R34, 0.25 ;  /* 0x3e80000022077820 */ /* 0x000fe20000400000 */
[----:B0-----:R-:W-:Y:S01]  /*3450*/  FMUL R83, R23, R26 ;  /* 0x0000001a17537220 */ /* 0x001fe20000400000 */
[----:B------:R-:W-:Y:S01]  /*3460*/  LOP3.LUT R48, R48, 0xff800000, RZ, 0xc0, !PT ;  /* 0xff80000030307812 */ /* 0x000fe200078ec0ff */
[----:B------:R-:W-:Y:S01]  /*3470*/  FFMA.FTZ R26, R63, R59, -0.16845393180847167969 ;  /* 0xbe2c7f303f1a7423 */ /* 0x000fe2000001003b */
[----:B------:R-:W-:Y:S01]  /*3480*/  FSEL R93, R93, R84, P1 ;  /* 0x000000545d5d7208 */ /* 0x000fe20000800000 */
[----:B------:R-:W-:Y:S01]  /*3490*/  FMUL R91, R50, 0.25 ;  /* 0x3e800000325b7820 */ /* 0x000fe20000400000 */
[----:B------:R-:W-:Y:S01]  /*34a0*/  FSEL R44, R9, R44, P1 ;  /* 0x0000002c092c7208 */ /* 0x000fe20000800000 */
[----:B------:R-:W-:Y:S01]  /*34b0*/  FFMA.FTZ R26, R63, R26, 0.1716887056827545166 ;  /* 0x3e2fcf2a3f1a7423 */ /* 0x000fe2000001001a */
[----:B------:R-:W-:Y:S01]  /*34c0*/  FSEL R41, R10, R41, P1 ;  /* 0x000000290a297208 */ /* 0x000fe20000800000 */
[----:B------:R-:W-:Y:S01]  /*34d0*/  IMAD.IADD R30, R29, 0x1, -R48 ;  /* 0x000000011d1e7824 */ /* 0x000fe200078e0a30 */
[----:B------:R-:W-:Y:S01]  /*34e0*/  FSEL R34, R7, R34, P0 ;  /* 0x0000002207227208 */ /* 0x000fe20000000000 */
[----:B------:R-:W-:Y:S01]  /*34f0*/  FMUL R7, R76, 0.25 ;  /* 0x3e8000004c077820 */ /* 0x000fe20000400000 */
[----:B------:R-:W-:Y:S01]  /*3500*/  @!P2 FMUL R93, R93, 16777216 ;  /* 0x4b8000005d5da820 */ /* 0x000fe20000400000 */
[----:B------:R-:W-:Y:S01]  /*3510*/  @!P2 FMUL R44, R44, 16777216 ;  /* 0x4b8000002c2ca820 */ /* 0x000fe20000400000 */
[----:B------:R-:W-:Y:S01]  /*3520*/  FSEL R91, R91, R50, P0 ;  /* 0x000000325b5b7208 */ /* 0x000fe20000000000 */
[----:B------:R-:W-:Y:S01]  /*3530*/  @!P2 FMUL R41, R41, 16777216 ;  /* 0x4b8000002929a820 */ /* 0x000fe20000400000 */
[----:B------:R-:W-:Y:S01]  /*3540*/  FFMA.FTZ R26, R63, R26, -0.17900948226451873779 ;  /* 0xbe374e433f1a7423 */ /* 0x000fe2000001001a */
[----:B------:R-:W-:Y:S01]  /*3550*/  I2FP.F32.S32 R50, R48 ;  /* 0x0000003000327245 */ /* 0x000fe20000201400 */
[----:B------:R-:W-:Y:S01]  /*3560*/  FADD R30, R30, -1 ;  /* 0xbf8000001e1e7421 */ /* 0x000fe20000000000 */
[----:B------:R-:W-:Y:S01]  /*3570*/  FSEL R96, R7, R76, P1 ;  /* 0x0000004c07607208 */ /* 0x000fe20000800000 */
[C---:B------:R-:W-:Y:S01]  /*3580*/  FMUL R48, R23.reuse, R93 ;  /* 0x0000005d17307220 */ /* 0x040fe20000400000 */
[----:B------:R-:W-:Y:S01]  /*3590*/  FMUL R7, R68, 0.25 ;  /* 0x3e80000044077820 */ /* 0x000fe20000400000 */
[C---:B------:R-:W-:Y:S01]  /*35a0*/  FMUL R93, R23.reuse, R44 ;  /* 0x0000002c175d7220 */ /* 0x040fe20000400000 */
[----:B------:R-:W-:Y:S01]  /*35b0*/  FMUL R44, R23, R41 ;  /* 0x00000029172c7220 */ /* 0x000fe20000400000 */
[----:B------:R-:W-:Y:S01]  /*35c0*/  FFMA.FTZ R26, R63, R26, 0.20512372255325317383 ;  /* 0x3e520bf43f1a7423 */ /* 0x000fe2000001001a */
[----:B------:R-:W-:Y:S01]  /*35d0*/  FFMA.FTZ R41, R30, R59, -0.16845393180847167969 ;  /* 0xbe2c7f301e297423 */ /* 0x000fe2000001003b */
[----:B------:R-:W-:Y:S01]  /*35e0*/  FMUL R16, R25, 0.25 ;  /* 0x3e80000019107820 */ /* 0x000fe20000400000 */
[----:B------:R-:W-:Y:S01]  /*35f0*/  BAR.SYNC.DEFER_BLOCKING 0x0 ;  /* 0x0000000000007b1d */ /* 0x000fe20000010000 */
[----:B------:R-:W-:Y:S01]  /*3600*/  FMUL R8, R73, 0.25 ;  /* 0x3e80000049087820 */ /* 0x000fe20000400000 */
[----:B------:R-:W-:Y:S01]  /*3610*/  FSEL R68, R7, R68, P1 ;  /* 0x0000004407447208 */ /* 0x000fe20000800000 */
[C---:B------:R-:W-:Y:S01]  /*3620*/  FFMA.FTZ R26, R63.reuse, R26, -0.24046532809734344482 ;  /* 0xbe763c8b3f1a7423 */ /* 0x040fe2000001001a */
[----:B------:R-:W-:Y:S01]  /*3630*/  FMUL R7, R60, 0.25 ;  /* 0x3e8000003c077820 */ /* 0x000fe20000400000 */
[----:B------:R-:W-:Y:S01]  /*3640*/  FFMA.FTZ R41, R30, R41, 0.1716887056827545166 ;  /* 0x3e2fcf2a1e297423 */ /* 0x000fe20000010029 */
[----:B------:R-:W-:Y:S01]  /*3650*/  FMUL R5, R80, 0.25 ;  /* 0x3e80000050057820 */ /* 0x000fe20000400000 */
[----:B------:R-:W-:Y:S01]  /*3660*/  LOP3.LUT R14, R2, 0x7, RZ, 0xc0, !PT ;  /* 0x00000007020e7812 */ /* 0x000fe200078ec0ff */
[----:B------:R-:W-:Y:S01]  /*3670*/  FFMA.FTZ R26, R63, R26, 0.28857114911079406738 ;  /* 0x3e93bf993f1a7423 */ /* 0x000fe2000001001a */
[----:B------:R-:W-:Y:S01]  /*3680*/  FSEL R25, R16, R25, P1 ;  /* 0x0000001910197208 */ /* 0x000fe20000800000 */
[----:B------:R-:W-:Y:S01]  /*3690*/  FFMA.FTZ R41, R30, R41, -0.17900948226451873779 ;  /* 0xbe374e431e297423 */ /* 0x000fe20000010029 */
[----:B------:R-:W-:Y:S01]  /*36a0*/  FSEL R73, R8, R73, P1 ;  /* 0x0000004908497208 */ /* 0x000fe20000800000 */
[----:B------:R-:W-:Y:S01]  /*36b0*/  FMUL R8, R65, 0.25 ;  /* 0x3e80000041087820 */ /* 0x000fe20000400000 */
[----:B------:R-:W-:Y:S01]  /*36c0*/  FSEL R60, R7, R60, P1 ;  /* 0x0000003c073c7208 */ /* 0x000fe20000800000 */
[----:B------:R-:W-:Y:S01]  /*36d0*/  @!P4 FMUL R82, R82, 16777216 ;  /* 0x4b8000005252c820 */ /* 0x000fe20000400000 */
[----:B------:R-:W-:Y:S01]  /*36e0*/  @!P4 FMUL R62, R62, 16777216 ;  /* 0x4b8000003e3ec820 */ /* 0x000fe20000400000 */
[----:B------:R-:W-:Y:S01]  /*36f0*/  @!P4 FMUL R58, R58, 16777216 ;  /* 0x4b8000003a3ac820 */ /* 0x000fe20000400000 */
[----:B------:R-:W-:Y:S01]  /*3700*/  @!P4 FMUL R27, R27, 16777216 ;  /* 0x4b8000001b1bc820 */ /* 0x000fe20000400000 */
[----:B------:R-:W-:Y:S01]  /*3710*/  LEA R19, R14, UR7, 0x4 ;  /* 0x000000070e137c11 */ /* 0x000fe2000f8e20ff */
[----:B------:R-:W-:Y:S01]  /*3720*/  @!P4 FMUL R92, R92, 16777216 ;  /* 0x4b8000005c5cc820 */ /* 0x000fe20000400000 */
[----:B------:R-:W-:Y:S01]  /*3730*/  @!P4 FMUL R95, R95, 16777216 ;  /* 0x4b8000005f5fc820 */ /* 0x000fe20000400000 */
[----:B------:R-:W-:Y:S01]  /*3740*/  FFMA.FTZ R26, R63, R26, -0.36067417263984680176 ;  /* 0xbeb8aa493f1a7423 */ /* 0x000fe2000001001a */
[----:B------:R-:W-:Y:S01]  /*3750*/  FSEL R84, R5, R80, P1 ;  /* 0x0000005005547208 */ /* 0x000fe20000800000 */
[----:B------:R-:W-:Y:S01]  /*3760*/  @!P4 FMUL R31, R31, 16777216 ;  /* 0x4b8000001f1fc820 */ /* 0x000fe20000400000 */
[----:B------:R-:W-:Y:S01]  /*3770*/  LOP3.LUT R15, R2, 0x8, RZ, 0xc0, !PT ;  /* 0x00000008020f7812 */ /* 0x000fe200078ec0ff */
[----:B------:R-:W-:Y:S01]  /*3780*/  @!P2 FMUL R104, R104, 16777216 ;  /* 0x4b8000006868a820 */ /* 0x000fe20000400000 */
[----:B------:R-:W-:Y:S01]  /*3790*/  @!P2 FMUL R105, R105, 16777216 ;  /* 0x4b8000006969a820 */ /* 0x000fe20000400000 */
[----:B------:R-:W-:Y:S01]  /*37a0*/  @!P2 FMUL R25, R25, 16777216 ;  /* 0x4b8000001919a820 */ /* 0x000fe20000400000 */
[----:B------:R-:W-:Y:S01]  /*37b0*/  @!P2 FMUL R24, R24, 16777216 ;  /* 0x4b8000001818a820 */ /* 0x000fe20000400000 */
[----:B------:R-:W-:Y:S01]  /*37c0*/  FFMA.FTZ R41, R30, R41, 0.20512372255325317383 ;  /* 0x3e520bf41e297423 */ /* 0x000fe20000010029 */
[C---:B------:R-:W-:Y:S01]  /*37d0*/  FMUL R70, R22.reuse, R82 ;  /* 0x0000005216467220 */ /* 0x040fe20000400000 */
[----:B------:R-:W-:Y:S01]  /*37e0*/  FMUL R80, R22, R62 ;  /* 0x0000003e16507220 */ /* 0x000fe20000400000 */
[----:B------:R-:W-:Y:S01]  /*37f0*/  FSEL R65, R8, R65, P1 ;  /* 0x0000004108417208 */ /* 0x000fe20000800000 */
[C---:B------:R-:W-:Y:S01]  /*3800*/  FMUL R82, R22.reuse, R58 ;  /* 0x0000003a16527220 */ /* 0x040fe20000400000 */
[----:B------:R-:W-:Y:S01]  /*3810*/  FMUL R62, R22, R27 ;  /* 0x0000001b163e7220 */ /* 0x000fe20000400000 */
[----:B------:R-:W-:Y:S01]  /*3820*/  @!P2 FMUL R60, R60, 16777216 ;  /* 0x4b8000003c3ca820 */ /* 0x000fe20000400000 */
[----:B------:R-:W-:Y:S01]  /*3830*/  FMUL R8, R57, 0.25 ;  /* 0x3e80000039087820 */ /* 0x000fe20000400000 */
[C---:B------:R-:W-:Y:S01]  /*3840*/  FMUL R58, R22.reuse, R92 ;  /* 0x0000005c163a7220 */ /* 0x040fe20000400000 */
[----:B------:R-:W-:Y:S01]  /*3850*/  FMUL R27, R22, R95 ;  /* 0x0000005f161b7220 */ /* 0x000fe20000400000 */
[----:B------:R-:W-:Y:S01]  /*3860*/  FFMA.FTZ R26, R63, R26, 0.48089820146560668945 ;  /* 0x3ef6384a3f1a7423 */ /* 0x000fe2000001001a */
[--C-:B------:R-:W-:Y:S01]  /*3870*/  IMAD R18, R14, -0x8, R19.reuse ;  /* 0xfffffff80e127824 */ /* 0x100fe200078e0213 */
[----:B------:R-:W-:Y:S01]  /*3880*/  LOP3.LUT R20, R2, 0x1f0, RZ, 0xc0, !PT ;  /* 0x000001f002147812 */ /* 0x000fe200078ec0ff */
[----:B------:R-:W-:Y:S01]  /*3890*/  FMUL R31, R22, R31 ;  /* 0x0000001f161f7220 */ /* 0x000fe20000400000 */
[C---:B------:R-:W-:Y:S01]  /*38a0*/  FMUL R104, R23.reuse, R104 ;  /* 0x0000006817687220 */ /* 0x040fe20000400000 */
[C---:B------:R-:W-:Y:S01]  /*38b0*/  FMUL R105, R23.reuse, R105 ;  /* 0x0000006917697220 */ /* 0x040fe20000400000 */
[C---:B------:R-:W-:Y:S01]  /*38c0*/  FMUL R24, R23.reuse, R24 ;  /* 0x0000001817187220 */ /* 0x040fe20000400000 */
[----:B------:R-:W-:Y:S01]  /*38d0*/  FFMA.FTZ R41, R30, R41, -0.24046532809734344482 ;  /* 0xbe763c8b1e297423 */ /* 0x000fe20000010029 */
[----:B------:R-:W-:Y:S01]  /*38e0*/  FMUL R25, R23, R25 ;  /* 0x0000001917197220 */ /* 0x000fe20000400000 */
[----:B------:R-:W-:-:S02]  /*38f0*/  IMAD R19, R15, 0x200, R19 ;  /* 0x000002000f137824 */ /* 0x000fc400078e0213 */
[----:B------:R-:W-:Y:S01]  /*3900*/  FMUL R95, R23, R60 ;  /* 0x0000003c175f7220 */ /* 0x000fe20000400000 */
[----:B------:R-:W-:Y:S01]  /*3910*/  FFMA.FTZ R60, R63, R26, -0.72134751081466674805 ;  /* 0xbf38aa3b3f3c7423 */ /* 0x000fe2000001001a */
[----:B------:R-:W-:Y:S01]  /*3920*/  FSEL R57, R8, R57, P1 ;  /* 0x0000003908397208 */ /* 0x000fe20000800000 */
[----:B------:R-:W-:Y:S01]  /*3930*/  FFMA.FTZ R41, R30, R41, 0.28857114911079406738 ;  /* 0x3e93bf991e297423 */ /* 0x000fe20000010029 */
[----:B------:R-:W-:Y:S01]  /*3940*/  F2FP.F16.F32.PACK_AB R26, R58, R27 ;  /* 0x0000001b3a1a723e */ /* 0x000fe200000000ff */
[----:B------:R-:W-:Y:S01]  /*3950*/  FMUL R5, R72, 0.25 ;  /* 0x3e80000048057820 */ /* 0x000fe20000400000 */
[----:B------:R-:W-:Y:S01]  /*3960*/  FMUL R7, R56, 0.25 ;  /* 0x3e80000038077820 */ /* 0x000fe20000400000 */
[----:B------:R-:W-:Y:S01]  /*3970*/  FMUL R99, R52, 0.25 ;  /* 0x3e80000034637820 */ /* 0x000fe20000400000 */
[----:B------:R-:W-:Y:S01]  /*3980*/  FMUL R8, R45, 0.25 ;  /* 0x3e8000002d087820 */ /* 0x000fe20000400000 */
[----:B------:R-:W-:Y:S01]  /*3990*/  FMUL R9, R40, 0.25 ;  /* 0x3e80000028097820 */ /* 0x000fe20000400000 */
[----:B------:R-:W-:Y:S01]  /*39a0*/  FMUL R10, R37, 0.25 ;  /* 0x3e800000250a7820 */ /* 0x000fe20000400000 */
[----:B------:R-:W-:Y:S01]  /*39b0*/  FMUL R11, R36, 0.25 ;  /* 0x3e800000240b7820 */ /* 0x000fe20000400000 */
[----:B------:R-:W-:Y:S01]  /*39c0*/  FMUL R103, R32, 0.25 ;  /* 0x3e80000020677820 */ /* 0x000fe20000400000 */
[----:B------:R-:W-:Y:S01]  /*39d0*/  IMAD R19, R20, 0x8, R19 ;  /* 0x0000000814137824 */ /* 0x000fe200078e0213 */
[----:B------:R-:W-:Y:S01]  /*39e0*/  F2FP.F16.F32.PACK_AB R24, R105, R24 ;  /* 0x000000186918723e */ /* 0x000fe200000000ff */
[----:B------:R-:W-:Y:S01]  /*39f0*/  FFMA.FTZ R41, R30, R41, -0.36067417263984680176 ;  /* 0xbeb8aa491e297423 */ /* 0x000fe20000010029 */
[----:B------:R-:W-:Y:S01]  /*3a00*/  F2FP.F16.F32.PACK_AB R25, R104, R25 ;  /* 0x000000196819723e */ /* 0x000fe200000000ff */
[----:B------:R-:W-:Y:S01]  /*3a10*/  IMAD.SHL.U32 R17, R2, 0x4, RZ ;  /* 0x0000000402117824 */ /* 0x000fe200078e00ff */
[----:B------:R-:W-:Y:S01]  /*3a20*/  F2FP.F16.F32.PACK_AB R27, R31, R62 ;  /* 0x0000003e1f1b723e */ /* 0x000fe200000000ff */
[----:B------:R-:W-:Y:S01]  /*3a30*/  FFMA.FTZ R41, R30, R41, 0.48089820146560668945 ;  /* 0x3ef6384a1e297423 */ /* 0x000fe20000010029 */
[----:B------:R-:W-:Y:S01]  /*3a40*/  FSEL R72, R5, R72, P1 ;  /* 0x0000004805487208 */ /* 0x000fe20000800000 */
[----:B------:R-:W-:Y:S01]  /*3a50*/  @!P2 FMUL R94, R94, 16777216 ;  /* 0x4b8000005e5ea820 */ /* 0x000fe20000400000 */
[----:B------:R-:W-:Y:S01]  /*3a60*/  FSEL R56, R7, R56, P1 ;  /* 0x0000003807387208 */ /* 0x000fe20000800000 */
[----:B------:R-:W-:Y:S01]  /*3a70*/  STSM.16.M88.4 [R19], R24 ;  /* 0x0000001813007844 */ /* 0x000fe20000000200 */
[----:B------:R-:W-:Y:S01]  /*3a80*/  FSEL R99, R99, R52, P1 ;  /* 0x0000003463637208 */ /* 0x000fe20000800000 */
[----:B------:R-:W-:Y:S01]  /*3a90*/  @!P2 FMUL R85, R85, 16777216 ;  /* 0x4b8000005555a820 */ /* 0x000fe20000400000 */
        /* <DEDUP_REMOVED lines=26> */
[----:B------:R-:W-:Y:S01]  /*3c40*/  FFMA.FTZ R41, R30, R41, -0.72134751081466674805 ;  /* 0xbf38aa3b1e297423 */ /* 0x000fe20000010029 */
[----:B------:R-:W-:Y:S01]  /*3c50*/  ISETP.GE.U32.AND P1, PT, R28, 0x7f800000, PT ;  /* 0x7f8000001c00780c */ /* 0x000fe20003f26070 */
[----:B------:R-:W-:Y:S01]  /*3c60*/  @!P4 FMUL R67, R67, 16777216 ;  /* 0x4b8000004343c820 */ /* 0x000fe20000400000 */
[----:B------:R-:W-:Y:S01]  /*3c70*/  ISETP.GE.U32.AND P2, PT, R29, 0x7f800000, PT ;  /* 0x7f8000001d00780c */ /* 0x000fe20003f46070 */
[----:B------:R-:W-:Y:S01]  /*3c80*/  FMUL R60, R63, R60 ;  /* 0x0000003c3f3c7220 */ /* 0x000fe20000400000 */
[----:B------:R-:W-:Y:S01]  /*3c90*/  LOP3.LUT R17, R17, 0x3c0, RZ, 0xc0, !PT ;  /* 0x000003c011117812 */ /* 0x000fe200078ec0ff */
[----:B------:R-:W-:Y:S01]  /*3ca0*/  FMUL R41, R30, R41 ;  /* 0x000000291e297220 */ /* 0x000fe20000400000 */
[----:B------:R-:W-:Y:S01]  /*3cb0*/  I2FP.F32.S32 R32, R49 ;  /* 0x0000003100207245 */ /* 0x000fe20000201400 */
[----:B------:R-:W-:Y:S01]  /*3cc0*/  @!P4 FMUL R71, R71, 16777216 ;  /* 0x4b8000004747c820 */ /* 0x000fe20000400000 */
[----:B------:R-:W-:Y:S01]  /*3cd0*/  FSEL R21, RZ, -23, P3 ;  /* 0xc1b80000ff157808 */ /* 0x000fe20001800000 */
[----:B------:R-:W-:-:S02]  /*3ce0*/  IMAD.IADD R52, R17, 0x1, R18 ;  /* 0x0000000111347824 */ /* 0x000fc400078e0212 */
[----:B------:R-:W-:Y:S01]  /*3cf0*/  FMUL R77, R22, R67 ;  /* 0x00000043164d7220 */ /* 0x000fe20000400000 */
[----:B------:R-:W-:Y:S01]  /*3d00*/  FMUL R60, R63, R60 ;  /* 0x0000003c3f3c7220 */ /* 0x000fe20000400000 */
[----:B------:R-:W-:Y:S01]  /*3d10*/  FMUL R41, R30, R41 ;  /* 0x000000291e297220 */ /* 0x000fe20000400000 */
[----:B------:R-:W-:Y:S01]  /*3d20*/  IMAD.SHL.U32 R67, R2, 0x10, RZ ;  /* 0x0000001002437824 */ /* 0x000fe200078e00ff */
[----:B------:R-:W-:Y:S01]  /*3d30*/  LEA.HI R15, R15, R52, RZ, 0x1f ;  /* 0x000000340f0f7211 */ /* 0x000fe200078ff8ff */
[----:B------:R-:W-:Y:S01]  /*3d40*/  FMUL R89, R54, 0.25 ;  /* 0x3e80000036597820 */ /* 0x000fe20000400000 */
[----:B------:R-:W-:Y:S01]  /*3d50*/  FMUL R90, R51, 0.25 ;  /* 0x3e800000335a7820 */ /* 0x000fe20000400000 */
[----:B------:R-:W-:Y:S01]  /*3d60*/  FFMA.FTZ R33, R32, 1.1920928955078125e-07, R33 ;  /* 0x3400000020217823 */ /* 0x000fe20000010021 */
[----:B------:R-:W-:Y:S01]  /*3d70*/  FMUL R52, R22, R71 ;  /* 0x0000004716347220 */ /* 0x000fe20000400000 */
[----:B------:R-:W-:Y:S01]  /*3d80*/  FFMA.FTZ R62, R63, 1.4426950216293334961, R60 ;  /* 0x3fb8aa3b3f3e7823 */ /* 0x000fe2000001003c */
[----:B------:R-:W-:Y:S01]  /*3d90*/  FFMA.FTZ R41, R30, 1.4426950216293334961, R41 ;  /* 0x3fb8aa3b1e297823 */ /* 0x000fe20000010029 */
[----:B------:R-:W-:Y:S01]  /*3da0*/  FFMA.FTZ R32, R50, 1.1920928955078125e-07, R21 ;  /* 0x3400000032207823 */ /* 0x000fe20000010015 */
[----:B------:R-:W-:Y:S01]  /*3db0*/  FMUL R71, R23, R85 ;  /* 0x0000005517477220 */ /* 0x000fe20000400000 */
[----:B------:R-:W-:-:S02]  /*3dc0*/  @P1 IMAD.MOV.U32 R31, RZ, RZ, 0x7f800000 ;  /* 0x7f800000ff1f1424 */ /* 0x000fc400078e00ff */
[----:B------:R-:W-:Y:S01]  /*3dd0*/  FMUL R85, R23, R72 ;  /* 0x0000004817557220 */ /* 0x000fe20000400000 */
[----:B------:R-:W-:Y:S01]  /*3de0*/  @P2 IMAD.MOV.U32 R30, RZ, RZ, 0x7f800000 ;  /* 0x7f800000ff1e2424 */ /* 0x000fe200078e00ff */
[----:B------:R-:W-:Y:S01]  /*3df0*/  LOP3.LUT R67, R67, 0x1ff0, RZ, 0xc0, !PT ;  /* 0x00001ff043437812 */ /* 0x000fe200078ec0ff */
[----:B------:R-:W-:Y:S01]  /*3e00*/  BAR.SYNC.DEFER_BLOCKING 0x0 ;  /* 0x0000000000007b1d */ /* 0x000fe20000010000 */
[----:B------:R-:W-:Y:S01]  /*3e10*/  FMUL R72, R23, R61 ;  /* 0x0000003d17487220 */ /* 0x000fe20000400000 */
[----:B------:R-:W-:Y:S01]  /*3e20*/  FADD R61, R33, R62 ;  /* 0x0000003e213d7221 */ /* 0x000fe20000000000 */
[----:B------:R-:W-:Y:S01]  /*3e30*/  FSEL R89, R89, R54, P0 ;  /* 0x0000003659597208 */ /* 0x000fe20000000000 */
[----:B------:R-:W-:Y:S01]  /*3e40*/  FADD R63, R32, R41 ;  /* 0x00000029203f7221 */ /* 0x000fe20000000000 */
[----:B------:R-:W-:Y:S01]  /*3e50*/  FSEL R90, R90, R51, P0 ;  /* 0x000000335a5a7208 */ /* 0x000fe20000000000 */
[C---:B------:R-:W-:Y:S01]  /*3e60*/  @P1 FFMA.FTZ R61, R28.reuse, R31, +INF ;  /* 0x7f8000001c3d1423 */ /* 0x040fe2000001001f */
[----:B------:R-:W-:Y:S01]  /*3e70*/  FSETP.NEU.AND P0, PT, R28, RZ, PT ;  /* 0x000000ff1c00720b */ /* 0x000fe20003f0d000 */
[C---:B------:R-:W-:Y:S01]  /*3e80*/  @P2 FFMA.FTZ R63, R29.reuse, R30, +INF ;  /* 0x7f8000001d3f2423 */ /* 0x040fe2000001001e */
[----:B------:R-:W-:Y:S01]  /*3e90*/  FSETP.NEU.AND P1, PT, R29, RZ, PT ;  /* 0x000000ff1d00720b */ /* 0x000fe20003f2d000 */
[----:B------:R-:W-:Y:S01]  /*3ea0*/  @!P4 FMUL R39, R39, 16777216 ;  /* 0x4b8000002727c820 */ /* 0x000fe20000400000 */
[----:B------:R-:W-:Y:S01]  /*3eb0*/  @!P4 FMUL R38, R38, 16777216 ;  /* 0x4b8000002626c820 */ /* 0x000fe20000400000 */
[----:B------:R-:W-:Y:S01]  /*3ec0*/  @!P4 FMUL R35, R35, 16777216 ;  /* 0x4b8000002323c820 */ /* 0x000fe20000400000 */
[----:B------:R-:W-:Y:S01]  /*3ed0*/  @!P4 FMUL R34, R34, 16777216 ;  /* 0x4b8000002222c820 */ /* 0x000fe20000400000 */
[C---:B------:R-:W-:Y:S01]  /*3ee0*/  FMUL R39, R22.reuse, R39 ;  /* 0x0000002716277220 */ /* 0x040fe20000400000 */
[C---:B------:R-:W-:Y:S01]  /*3ef0*/  FMUL R38, R22.reuse, R38 ;  /* 0x0000002616267220 */ /* 0x040fe20000400000 */
[C---:B------:R-:W-:Y:S01]  /*3f00*/  FMUL R35, R22.reuse, R35 ;  /* 0x0000002316237220 */ /* 0x040fe20000400000 */
[----:B------:R-:W-:Y:S01]  /*3f10*/  FMUL R34, R22, R34 ;  /* 0x0000002216227220 */ /* 0x000fe20000400000 */
[C---:B------:R-:W-:Y:S01]  /*3f20*/  FMUL R37, R23.reuse, R37 ;  /* 0x0000002517257220 */ /* 0x040fe20000400000 */
[C---:B------:R-:W-:Y:S01]  /*3f30*/  FMUL R36, R23.reuse, R36 ;  /* 0x0000002417247220 */ /* 0x040fe20000400000 */
[C---:B------:R-:W-:Y:S01]  /*3f40*/  FMUL R102, R23.reuse, R102 ;  /* 0x0000006617667220 */ /* 0x040fe20000400000 */
[----:B------:R-:W-:Y:S01]  /*3f50*/  FMUL R103, R23, R103 ;  /* 0x0000006717677220 */ /* 0x000fe20000400000 */
[----:B------:R-:W-:Y:S01]  /*3f60*/  F2FP.F16.F32.PACK_AB R38, R38, R34 ;  /* 0x000000222626723e */ /* 0x000fe200000000ff */
[----:B------:R-:W-:Y:S01]  /*3f70*/  @!P4 FMUL R47, R47, 16777216 ;  /* 0x4b8000002f2fc820 */ /* 0x000fe20000400000 */
[----:B------:R-:W0:Y:S01]  /*3f80*/  LDS.128 R28, [R67+UR7] ;  /* 0x00000007431c7984 */ /* 0x000e220008000c00 */
[----:B------:R-:W-:Y:S01]  /*3f90*/  F2FP.F16.F32.PACK_AB R37, R37, R102 ;  /* 0x000000662525723e */ /* 0x000fe200000000ff */
[----:B------:R-:W-:Y:S01]  /*3fa0*/  @!P4 FMUL R46, R46, 16777216 ;  /* 0x4b8000002e2ec820 */ /* 0x000fe20000400000 */
[----:B------:R-:W-:Y:S01]  /*3fb0*/  F2FP.F16.F32.PACK_AB R36, R36, R103 ;  /* 0x000000672424723e */ /* 0x000fe200000000ff */
[----:B------:R-:W-:Y:S01]  /*3fc0*/  @!P4 FMUL R43, R43, 16777216 ;  /* 0x4b8000002b2bc820 */ /* 0x000fe20000400000 */
[----:B------:R-:W-:Y:S01]  /*3fd0*/  F2FP.F16.F32.PACK_AB R39, R39, R35 ;  /* 0x000000232727723e */ /* 0x000fe200000000ff */
[----:B------:R-:W-:Y:S01]  /*3fe0*/  BAR.SYNC.DEFER_BLOCKING 0x0 ;  /* 0x0000000000007b1d */ /* 0x000fe20000010000 */
[----:B------:R-:W-:Y:S01]  /*3ff0*/  @!P4 FMUL R42, R42, 16777216 ;  /* 0x4b8000002a2ac820 */ /* 0x000fe20000400000 */
[C---:B------:R-:W-:Y:S01]  /*4000*/  FMUL R47, R22.reuse, R47 ;  /* 0x0000002f162f7220 */ /* 0x040fe20000400000 */
[C---:B------:R-:W-:Y:S01]  /*4010*/  FMUL R46, R22.reuse, R46 ;  /* 0x0000002e162e7220 */ /* 0x040fe20000400000 */
[C---:B------:R-:W-:Y:S01]  /*4020*/  FMUL R43, R22.reuse, R43 ;  /* 0x0000002b162b7220 */ /* 0x040fe20000400000 */
[----:B------:R-:W-:Y:S01]  /*4030*/  FMUL R42, R22, R42 ;  /* 0x0000002a162a7220 */ /* 0x000fe20000400000 */
[C---:B------:R-:W-:Y:S01]  /*4040*/  FMUL R45, R23.reuse, R45 ;  /* 0x0000002d172d7220 */ /* 0x040fe20000400000 */
[----:B------:R-:W-:Y:S01]  /*4050*/  FMUL R40, R23, R40 ;  /* 0x0000002817287220 */ /* 0x000fe20000400000 */
[----:B------:R-:W-:Y:S01]  /*4060*/  @!P4 FMUL R88, R88, 16777216 ;  /* 0x4b8000005858c820 */ /* 0x000fe20000400000 */
[----:B------:R-:W-:Y:S01]  /*4070*/  F2FP.F16.F32.PACK_AB R35, R47, R43 ;  /* 0x0000002b2f23723e */ /* 0x000fe200000000ff */
[----:B------:R-:W-:Y:S01]  /*4080*/  @!P4 FMUL R89, R89, 16777216 ;  /* 0x4b8000005959c820 */ /* 0x000fe20000400000 */
[----:B------:R-:W-:Y:S01]  /*4090*/  F2FP.F16.F32.PACK_AB R33, R45, R44 ;  /* 0x0000002c2d21723e */ /* 0x000fe200000000ff */
[----:B------:R-:W-:Y:S01]  /*40a0*/  @!P4 FMUL R90, R90, 16777216 ;  /* 0x4b8000005a5ac820 */ /* 0x000fe20000400000 */
[----:B------:R-:W-:Y:S01]  /*40b0*/  F2FP.F16.F32.PACK_AB R32, R93, R40 ;  /* 0x000000285d20723e */ /* 0x000fe200000000ff */
[----:B------:R-:W-:Y:S01]  /*40c0*/  @!P4 FMUL R91, R91, 16777216 ;  /* 0x4b8000005b5bc820 */ /* 0x000fe20000400000 */
[----:B------:R-:W-:Y:S01]  /*40d0*/  F2FP.F16.F32.PACK_AB R34, R46, R42 ;  /* 0x0000002a2e22723e */ /* 0x000fe200000000ff */
[C---:B------:R-:W-:Y:S01]  /*40e0*/  FMUL R107, R23.reuse, R98 ;  /* 0x00000062176b7220 */ /* 0x040fe20000400000 */
[C---:B------:R-:W-:Y:S01]  /*40f0*/  FMUL R88, R22.reuse, R88 ;  /* 0x0000005816587220 */ /* 0x040fe20000400000 */
[C---:B------:R-:W-:Y:S01]  /*4100*/  FMUL R89, R22.reuse, R89 ;  /* 0x0000005916597220 */ /* 0x040fe20000400000 */
[C---:B------:R-:W-:Y:S01]  /*4110*/  FMUL R90, R22.reuse, R90 ;  /* 0x0000005a165a7220 */ /* 0x040fe20000400000 */
[----:B------:R-:W-:Y:S01]  /*4120*/  FMUL R91, R22, R91 ;  /* 0x0000005b165b7220 */ /* 0x000fe20000400000 */
[C---:B------:R-:W-:Y:S01]  /*4130*/  FMUL R99, R23.reuse, R99 ;  /* 0x0000006317637220 */ /* 0x040fe20000400000 */
[C---:B------:R-:W-:Y:S01]  /*4140*/  FMUL R100, R23.reuse, R100 ;  /* 0x0000006417647220 */ /* 0x040fe20000400000 */
[----:B------:R-:W-:Y:S01]  /*4150*/  FMUL R98, R23, R101 ;  /* 0x0000006517627220 */ /* 0x000fe20000400000 */
[----:B------:R-:W-:Y:S01]  /*4160*/  STSM.16.M88.4 [R19], R36 ;  /* 0x0000002413007844 */ /* 0x000fe20000000200 */
[----:B------:R-:W-:Y:S01]  /*4170*/  F2FP.F16.F32.PACK_AB R46, R89, R91 ;  /* 0x0000005b592e723e */ /* 0x000fe200000000ff */
[----:B------:R-:W-:Y:S01]  /*4180*/  @!P4 FMUL R74, R74, 16777216 ;  /* 0x4b8000004a4ac820 */ /* 0x000fe20000400000 */
[----:B------:R-:W-:Y:S01]  /*4190*/  F2FP.F16.F32.PACK_AB R45, R107, R100 ;  /* 0x000000646b2d723e */ /* 0x000fe200000000ff */
[----:B------:R-:W-:Y:S01]  /*41a0*/  BAR.SYNC.DEFER_BLOCKING 0x0 ;  /* 0x0000000000007b1d */ /* 0x000fe20000010000 */
[----:B------:R-:W-:Y:S01]  /*41b0*/  F2FP.F16.F32.PACK_AB R44, R99, R98 ;  /* 0x00000062632c723e */ /* 0x000fe200000000ff */
[----:B------:R-:W-:Y:S01]  /*41c0*/  FMUL R76, R22, R74 ;  /* 0x0000004a164c7220 */ /* 0x000fe20000400000 */
[----:B------:R-:W-:Y:S01]  /*41d0*/  F2FP.F16.F32.PACK_AB R47, R88, R90 ;  /* 0x0000005a582f723e */ /* 0x000fe200000000ff */
[C---:B------:R-:W-:Y:S01]  /*41e0*/  FMUL R74, R23.reuse, R84 ;  /* 0x00000054174a7220 */ /* 0x040fe20000400000 */
[C---:B------:R-:W-:Y:S01]  /*41f0*/  FMUL R84, R23.reuse, R73 ;  /* 0x0000004917547220 */ /* 0x040fe20000400000 */
[C---:B------:R-:W-:Y:S01]  /*4200*/  FMUL R73, R23.reuse, R57 ;  /* 0x0000003917497220 */ /* 0x040fe20000400000 */
[----:B------:R-:W-:Y:S01]  /*4210*/  FMUL R106, R23, R56 ;  /* 0x00000038176a7220 */ /* 0x000fe20000400000 */
[----:B------:R-:W1:Y:S01]  /*4220*/  LDC R5, c[0x0][0x278] ;  /* 0x00009e00ff057b82 */ /* 0x000e620000000800 */
[----:B------:R-:W-:Y:S01]  /*4230*/  @!P4 FMUL R87, R87, 16777216 ;  /* 0x4b8000005757c820 */ /* 0x000fe20000400000 */
[----:B------:R-:W-:Y:S01]  /*4240*/  @!P4 FMUL R86, R86, 16777216 ;  /* 0x4b8000005656c820 */ /* 0x000fe20000400000 */
[----:B------:R-:W-:Y:S01]  /*4250*/  @!P4 FMUL R78, R78, 16777216 ;  /* 0x4b8000004e4ec820 */ /* 0x000fe20000400000 */
[----:B------:R-:W-:Y:S01]  /*4260*/  @!P4 FMUL R66, R66, 16777216 ;  /* 0x4b8000004242c820 */ /* 0x000fe20000400000 */
[C---:B------:R-:W-:Y:S01]  /*4270*/  FMUL R51, R22.reuse, R87 ;  /* 0x0000005716337220 */ /* 0x040fe20000400000 */
[C---:B------:R-:W-:Y:S01]  /*4280*/  FMUL R50, R22.reuse, R86 ;  /* 0x0000005616327220 */ /* 0x040fe20000400000 */
[C---:B------:R-:W-:Y:S01]  /*4290*/  FMUL R54, R22.reuse, R78 ;  /* 0x0000004e16367220 */ /* 0x040fe20000400000 */
[C---:B------:R-:W-:Y:S01]  /*42a0*/  FMUL R78, R22.reuse, R66 ;  /* 0x00000042164e7220 */ /* 0x040fe20000400000 */
[C---:B------:R-:W-:Y:S01]  /*42b0*/  FMUL R97, R23.reuse, R97 ;  /* 0x0000006117617220 */ /* 0x040fe20000400000 */
[C---:B------:R-:W-:Y:S01]  /*42c0*/  FMUL R86, R23.reuse, R68 ;  /* 0x0000004417567220 */ /* 0x040fe20000400000 */
[C---:B------:R-:W-:Y:S01]  /*42d0*/  FMUL R87, R23.reuse, R65 ;  /* 0x0000004117577220 */ /* 0x040fe20000400000 */
[----:B------:R-:W-:Y:S01]  /*42e0*/  FMUL R92, R23, R64 ;  /* 0x00000040175c7220 */ /* 0x000fe20000400000 */
[----:B------:R-:W-:Y:S01]  /*42f0*/  @!P4 FMUL R75, R75, 16777216 ;  /* 0x4b8000004b4bc820 */ /* 0x000fe20000400000 */
[C---:B------:R-:W-:Y:S01]  /*4300*/  FMUL R49, R23.reuse, R94 ;  /* 0x0000005e17317220 */ /* 0x040fe20000400000 */
[----:B------:R-:W-:Y:S01]  /*4310*/  FMUL R96, R23, R96 ;  /* 0x0000006017607220 */ /* 0x000fe20000400000 */
[----:B------:R-:W-:Y:S01]  /*4320*/  LDS.128 R24, [R67+UR7] ;  /* 0x0000000743187984 */ /* 0x000fe20008000c00 */
[----:B------:R-:W-:Y:S01]  /*4330*/  FMUL R75, R22, R75 ;  /* 0x0000004b164b7220 */ /* 0x000fe20000400000 */
[----:B------:R-:W-:Y:S01]  /*4340*/  ULDC.64 UR4, c[0x0][0x270] ;  /* 0x00009c0000047ab9 */ /* 0x000fe20000000a00 */
[----:B------:R-:W-:Y:S01]  /*4350*/  F2FP.F16.F32.PACK_AB R54, R54, R76 ;  /* 0x0000004c3636723e */ /* 0x000fe200000000ff */
[----:B------:R-:W-:Y:S01]  /*4360*/  BAR.SYNC.DEFER_BLOCKING 0x0 ;  /* 0x0000000000007b1d */ /* 0x000fe20000010000 */
[----:B------:R-:W-:Y:S01]  /*4370*/  UIMAD UR4, UR6, UR4, URZ ;  /* 0x00000004060472a4 */ /* 0x000fe2000f8e023f */
[----:B------:R-:W-:Y:S01]  /*4380*/  F2FP.F16.F32.PACK_AB R55, R55, R75 ;  /* 0x0000004b3737723e */ /* 0x000fe200000000ff */
[----:B-1----:R-:W-:Y:S01]  /*4390*/  IMAD R6, R6, R5, RZ ;  /* 0x0000000506067224 */ /* 0x002fe200078e02ff */
[----:B------:R-:W-:-:S02]  /*43a0*/  F2FP.F16.F32.PACK_AB R48, R48, R74 ;  /* 0x0000004a3030723e */ /* 0x000fc400000000ff */
[----:B------:R-:W-:Y:S01]  /*43b0*/  F2FP.F16.F32.PACK_AB R49, R49, R71 ;  /* 0x000000473131723e */ /* 0x000fe200000000ff */
[----:B------:R-:W-:Y:S01]  /*43c0*/  IMAD R7, R5, 0x2, R6 ;  /* 0x0000000205077824 */ /* 0x000fe200078e0206 */
[----:B------:R-:W-:Y:S02]  /*43d0*/  F2FP.F16.F32.PACK_AB R50, R50, R70 ;  /* 0x000000463232723e */ /* 0x000fe400000000ff */
[----:B------:R-:W-:Y:S01]  /*43e0*/  F2FP.F16.F32.PACK_AB R51, R51, R69 ;  /* 0x000000453333723e */ /* 0x000fe200000000ff */
[C---:B------:R-:W-:Y:S01]  /*43f0*/  IMAD R8, R5.reuse, 0x2, R7 ;  /* 0x0000000205087824 */ /* 0x040fe200078e0207 */
[----:B0-----:R-:W-:Y:S02]  /*4400*/  PRMT R70, R28, 0x7632, R70 ;  /* 0x000076321c467816 */ /* 0x001fe40000000046 */
[----:B------:R-:W-:Y:S01]  /*4410*/  PRMT R74, R30, 0x7632, R74 ;  /* 0x000076321e4a7816 */ /* 0x000fe2000000004a */
[----:B------:R-:W-:Y:S01]  /*4420*/  IMAD R9, R5, 0x2, R8 ;  /* 0x0000000205097824 */ /* 0x000fe200078e0208 */
[----:B------:R-:W-:-:S03]  /*4430*/  FSEL R61, R61, -INF , P0 ;  /* 0xff8000003d3d7808 */ /* 0x000fc60000000000 */
[----:B------:R-:W-:Y:S02]  /*4440*/  IMAD R10, R5, 0x2, R9 ;  /* 0x00000002050a7824 */ /* 0x000fe400078e0209 */
[----:B------:R-:W-:Y:S01]  /*4450*/  FFMA R4, R61, 0.69314718246459960938, R4 ;  /* 0x3f3172183d047823 */ /* 0x000fe20000000004 */
[----:B------:R0:W-:Y:S01]  /*4460*/  STSM.16.M88.4 [R19], R32 ;  /* 0x0000002013007844 */ /* 0x0001e20000000200 */
[C---:B------:R-:W-:Y:S01]  /*4470*/  IMAD R11, R5.reuse, 0x2, R10 ;  /* 0x00000002050b7824 */ /* 0x040fe200078e020a */
[----:B------:R-:W-:Y:S03]  /*4480*/  BAR.SYNC.DEFER_BLOCKING 0x0 ;  /* 0x0000000000007b1d */ /* 0x000fe60000010000 */
[----:B------:R-:W-:-:S04]  /*4490*/  IMAD R12, R5, 0x2, R11 ;  /* 0x00000002050c7824 */ /* 0x000fc800078e020b */
[----:B------:R-:W-:-:S04]  /*44a0*/  IMAD R13, R5, 0x2, R12 ;  /* 0x00000002050d7824 */ /* 0x000fc800078e020c */
[----:B------:R-:W-:Y:S01]  /*44b0*/  IMAD R14, R5, 0x2, R13 ;  /* 0x00000002050e7824 */ /* 0x000fe200078e020d */
[----:B0-----:R-:W-:-:S03]  /*44c0*/  F2FP.F16.F32.PACK_AB R32, R95, R106 ;  /* 0x0000006a5f20723e */ /* 0x001fc600000000ff */
[C---:B------:R-:W-:Y:S01]  /*44d0*/  IMAD R16, R5.reuse, 0x2, R14 ;  /* 0x0000000205107824 */ /* 0x040fe200078e020e */
[----:B------:R-:W-:Y:S02]  /*44e0*/  F2FP.F16.F32.PACK_AB R33, R72, R73 ;  /* 0x000000494821723e */ /* 0x000fe400000000ff */
[----:B------:R-:W-:Y:S01]  /*44f0*/  F2FP.F16.F32.PACK_AB R34, R80, R82 ;  /* 0x000000525022723e */ /* 0x000fe200000000ff */
[----:B------:R-:W-:Y:S01]  /*4500*/  IMAD R17, R5, 0x2, R16 ;  /* 0x0000000205117824 */ /* 0x000fe200078e0210 */
[----:B------:R-:W-:Y:S01]  /*4510*/  F2FP.F16.F32.PACK_AB R35, R79, R81 ;  /* 0x000000514f23723e */ /* 0x000fe200000000ff */
[----:B------:R-:W0:Y:S01]  /*4520*/  LDC.64 R72, c[0x0][0x228] ;  /* 0x00008a00ff487b82 */ /* 0x000e220000000a00 */
[----:B------:R-:W-:Y:S01]  /*4530*/  IMAD R82, R0, UR5, RZ ;  /* 0x0000000500527c24 */ /* 0x000fe2000f8e02ff */
[----:B------:R-:W-:Y:S01]  /*4540*/  USHF.L.U32 UR5, UR4, 0x1, URZ ;  /* 0x0000000104057899 */ /* 0x000fe2000800063f */
[C---:B------:R-:W-:Y:S01]  /*4550*/  IMAD R18, R5.reuse, 0x2, R17 ;  /* 0x0000000205127824 */ /* 0x040fe200078e0211 */
[----:B------:R-:W1:Y:S03]  /*4560*/  LDS.128 R40, [R67+UR7] ;  /* 0x0000000743287984 */ /* 0x000e660008000c00 */
[C---:B------:R-:W-:Y:S01]  /*4570*/  IMAD R20, R5.reuse, 0x2, R18 ;  /* 0x0000000205147824 */ /* 0x040fe200078e0212 */
[----:B------:R-:W-:Y:S03]  /*4580*/  BAR.SYNC.DEFER_BLOCKING 0x0 ;  /* 0x0000000000007b1d */ /* 0x000fe60000010000 */
[----:B------:R-:W-:-:S04]  /*4590*/  IMAD R21, R5, 0x2, R20 ;  /* 0x0000000205157824 */ /* 0x000fc800078e0214 */
[----:B------:R-:W-:-:S04]  /*45a0*/  IMAD R22, R5, 0x2, R21 ;  /* 0x0000000205167824 */ /* 0x000fc800078e0215 */
[----:B------:R-:W-:-:S04]  /*45b0*/  IMAD R23, R5, 0x2, R22 ;  /* 0x0000000205177824 */ /* 0x000fc800078e0216 */
[----:B------:R-:W-:-:S04]  /*45c0*/  IMAD R56, R5, 0x2, R23 ;  /* 0x0000000205387824 */ /* 0x000fc800078e0217 */
[----:B------:R-:W-:-:S04]  /*45d0*/  IMAD R57, R5, 0x2, R56 ;  /* 0x0000000205397824 */ /* 0x000fc800078e0238 */
[C---:B------:R-:W-:Y:S01]  /*45e0*/  IMAD R58, R5.reuse, 0x2, R57 ;  /* 0x00000002053a7824 */ /* 0x040fe200078e0239 */
[----:B------:R2:W-:Y:S03]  /*45f0*/  STSM.16.M88.4 [R19], R44 ;  /* 0x0000002c13007844 */ /* 0x0005e60000000200 */
[C---:B------:R-:W-:Y:S01]  /*4600*/  IMAD R59, R5.reuse, 0x2, R58 ;  /* 0x00000002053b7824 */ /* 0x040fe200078e023a */
[----:B------:R-:W-:Y:S03]  /*4610*/  BAR.SYNC.DEFER_BLOCKING 0x0 ;  /* 0x0000000000007b1d */ /* 0x000fe60000010000 */
[----:B------:R-:W-:-:S04]  /*4620*/  IMAD R60, R5, 0x2, R59 ;  /* 0x00000002053c7824 */ /* 0x000fc800078e023b */
[----:B------:R-:W-:Y:S01]  /*4630*/  IMAD R62, R5, 0x2, R60 ;  /* 0x00000002053e7824 */ /* 0x000fe200078e023c */
[----:B-1----:R-:W-:-:S03]  /*4640*/  PRMT R106, R40, 0x7632, R106 ;  /* 0x00007632286a7816 */ /* 0x002fc6000000006a */
[C---:B------:R-:W-:Y:S01]  /*4650*/  IMAD R64, R5.reuse, 0x2, R62 ;  /* 0x0000000205407824 */ /* 0x040fe200078e023e */
[----:B------:R-:W-:Y:S02]  /*4660*/  PRMT R104, R42, 0x7632, R104 ;  /* 0x000076322a687816 */ /* 0x000fe40000000068 */
[----:B--2---:R-:W-:Y:S01]  /*4670*/  F2FP.F16.F32.PACK_AB R44, R86, R92 ;  /* 0x0000005c562c723e */ /* 0x004fe200000000ff */
[----:B------:R-:W-:Y:S01]  /*4680*/  IMAD R65, R5, 0x2, R64 ;  /* 0x0000000205417824 */ /* 0x000fe200078e0240 */
[----:B------:R-:W-:Y:S02]  /*4690*/  F2FP.F16.F32.PACK_AB R45, R97, R87 ;  /* 0x00000057612d723e */ /* 0x000fe400000000ff */
[----:B------:R-:W-:Y:S01]  /*46a0*/  F2FP.F16.F32.PACK_AB R46, R53, R78 ;  /* 0x0000004e352e723e */ /* 0x000fe200000000ff */
[----:B------:R-:W-:Y:S01]  /*46b0*/  IMAD.SHL.U32 R53, R82, 0x2, RZ ;  /* 0x0000000252357824 */ /* 0x000fe200078e00ff */
[----:B------:R-:W-:Y:S01]  /*46c0*/  F2FP.F16.F32.PACK_AB R47, R52, R77 ;  /* 0x0000004d342f723e */ /* 0x000fe200000000ff */
[----:B------:R-:W-:Y:S01]  /*46d0*/  IMAD R66, R5, 0x2, R65 ;  /* 0x0000000205427824 */ /* 0x000fe200078e0241 */
[----:B------:R-:W-:Y:S01]  /*46e0*/  F2FP.F16.F32.PACK_AB R52, R96, R85 ;  /* 0x000000556034723e */ /* 0x000fe200000000ff */
[----:B------:R-:W-:Y:S01]  /*46f0*/  IMAD.HI R82, R82, 0x2, RZ ;  /* 0x0000000252527827 */ /* 0x000fe200078e02ff */
[----:B0-----:R-:W-:Y:S01]  /*4700*/  IADD3 R72, P2, P3, R53, UR5, R72 ;  /* 0x0000000535487c10 */ /* 0x001fe2000fb5e048 */
[----:B------:R-:W0:Y:S01]  /*4710*/  LDS.128 R36, [R67+UR7] ;  /* 0x0000000743247984 */ /* 0x000e220008000c00 */
[----:B------:R-:W-:Y:S01]  /*4720*/  F2FP.F16.F32.PACK_AB R53, R83, R84 ;  /* 0x000000545335723e */ /* 0x000fe200000000ff */
[----:B------:R-:W-:Y:S01]  /*4730*/  IMAD R68, R5, 0x2, R66 ;  /* 0x0000000205447824 */ /* 0x000fe200078e0242 */
[----:B------:R-:W-:Y:S01]  /*4740*/  UIMAD.WIDE UR4, UR4, 0x2, URZ ;  /* 0x00000002040478a5 */ /* 0x000fe2000f8e023f */
[----:B------:R-:W-:Y:S01]  /*4750*/  BAR.SYNC.DEFER_BLOCKING 0x0 ;  /* 0x0000000000007b1d */ /* 0x000fe20000010000 */
[----:B------:R-:W-:Y:S01]  /*4760*/  PRMT R105, R41, 0x7632, R105 ;  /* 0x0000763229697816 */ /* 0x000fe20000000069 */
[----:B------:R-:W-:Y:S01]  /*4770*/  IMAD R93, R5, 0x2, R68 ;  /* 0x00000002055d7824 */ /* 0x000fe200078e0244 */
[----:B------:R-:W-:-:S02]  /*4780*/  PRMT R103, R43, 0x7632, R103 ;  /* 0x000076322b677816 */ /* 0x000fc40000000067 */
[----:B------:R-:W-:Y:S01]  /*4790*/  IADD3.X R73, R82, UR5, R73, P2, P3 ;  /* 0x0000000552497c10 */ /* 0x000fe200097e6449 */
[----:B------:R-:W-:Y:S01]  /*47a0*/  IMAD R94, R5, 0x2, R93 ;  /* 0x00000002055e7824 */ /* 0x000fe200078e025d */
[CC--:B------:R-:W-:Y:S01]  /*47b0*/  LEA R86, P2, R6.reuse, R72.reuse, 0x1 ;  /* 0x0000004806567211 */ /* 0x0c0fe200078408ff */
[----:B------:R-:W-:Y:S01]  /*47c0*/  ULDC UR4, c[0x0][0x27c] ;  /* 0x00009f0000047ab9 */ /* 0x000fe20000000800 */
[-C--:B------:R-:W-:Y:S01]  /*47d0*/  LEA R84, P3, R7, R72.reuse, 0x1 ;  /* 0x0000004807547211 */ /* 0x080fe200078608ff */
[C---:B------:R-:W-:Y:S01]  /*47e0*/  IMAD R98, R5.reuse, 0x2, R94 ;  /* 0x0000000205627824 */ /* 0x040fe200078e025e */
[-C--:B------:R-:W-:Y:S01]  /*47f0*/  LEA.HI.X.SX32 R87, R6, R73.reuse, 0x1, P2 ;  /* 0x0000004906577211 */ /* 0x080fe200010f0eff */
[----:B------:R-:W-:Y:S01]  /*4800*/  UIMAD UR4, UR6, UR4, URZ ;  /* 0x00000004060472a4 */ /* 0x000fe2000f8e023f */
[C---:B------:R-:W-:Y:S01]  /*4810*/  LEA R82, P4, R8.reuse, R72, 0x1 ;  /* 0x0000004808527211 */ /* 0x040fe200078808ff */
[----:B------:R-:W-:Y:S01]  /*4820*/  IMAD R88, R5, 0x2, R98 ;  /* 0x0000000205587824 */ /* 0x000fe200078e0262 */
[-C--:B------:R-:W-:Y:S01]  /*4830*/  LEA.HI.X.SX32 R85, R7, R73.reuse, 0x1, P3 ;  /* 0x0000004907557211 */ /* 0x080fe200018f0eff */
[----:B------:R-:W-:Y:S01]  /*4840*/  USHF.L.U32 UR6, UR4, 0x2, URZ ;  /* 0x0000000204067899 */ /* 0x000fe2000800063f */
[----:B------:R-:W-:Y:S01]  /*4850*/  LEA.HI.X.SX32 R83, R8, R73, 0x1, P4 ;  /* 0x0000004908537211 */ /* 0x000fe200020f0eff */
[----:B------:R-:W-:Y:S01]  /*4860*/  IMAD R89, R5, 0x2, R88 ;  /* 0x0000000205597824 */ /* 0x000fe200078e0258 */
[----:B------:R-:W-:-:S03]  /*4870*/  UIMAD.WIDE UR4, UR4, 0x4, URZ ;  /* 0x00000004040478a5 */ /* 0x000fc6000f8e023f */
[C---:B------:R-:W-:Y:S01]  /*4880*/  IMAD R79, R5.reuse, 0x2, R89 ;  /* 0x00000002054f7824 */ /* 0x040fe200078e0259 */
[----:B------:R-:W-:Y:S03]  /*4890*/  STSM.16.M88.4 [R19], R32 ;  /* 0x0000002013007844 */ /* 0x000fe60000000200 */
        /* <DEDUP_REMOVED lines=8> */
[----:B------:R-:W1:Y:S03]  /*4920*/  LDS.128 R32, [R67+UR7] ;  /* 0x0000000743207984 */ /* 0x000e660008000c00 */
[C---:B------:R-:W-:Y:S01]  /*4930*/  IMAD R69, R5.reuse, 0x2, R71 ;  /* 0x0000000205457824 */ /* 0x040fe200078e0247 */
[----:B------:R-:W-:Y:S03]  /*4940*/  BAR.SYNC.DEFER_BLOCKING 0x0 ;  /* 0x0000000000007b1d */ /* 0x000fe60000010000 */
[----:B------:R-:W-:-:S04]  /*4950*/  IMAD R6, R5, 0x2, R69 ;  /* 0x0000000205067824 */ /* 0x000fc800078e0245 */
[----:B------:R-:W-:-:S04]  /*4960*/  IMAD R8, R5, 0x2, R6 ;  /* 0x0000000205087824 */ /* 0x000fc800078e0206 */
[----:B------:R-:W-:Y:S01]  /*4970*/  IMAD R7, R5, 0x2, R8 ;  /* 0x0000000205077824 */ /* 0x000fe200078e0208 */
[----:B------:R-:W-:Y:S01]  /*4980*/  STSM.16.M88.4 [R19], R44 ;  /* 0x0000002c13007844 */ /* 0x000fe20000000200 */
[----:B------:R-:W-:Y:S06]  /*4990*/  BAR.SYNC.DEFER_BLOCKING 0x0 ;  /* 0x0000000000007b1d */ /* 0x000fec0000010000 */
[----:B------:R-:W2:Y:S02]  /*49a0*/  LDS.128 R44, [R67+UR7] ;  /* 0x00000007432c7984 */ /* 0x000ea40008000c00 */
[----:B------:R-:W-:Y:S06]  /*49b0*/  BAR.SYNC.DEFER_BLOCKING 0x0 ;  /* 0x0000000000007b1d */ /* 0x000fec0000010000 */
[----:B------:R-:W-:Y:S02]  /*49c0*/  STSM.16.M88.4 [R19], R52 ;  /* 0x0000003413007844 */ /* 0x000fe40000000200 */
[----:B------:R-:W-:Y:S06]  /*49d0*/  BAR.SYNC.DEFER_BLOCKING 0x0 ;  /* 0x0000000000007b1d */ /* 0x000fec0000010000 */
[----:B------:R-:W3:Y:S02]  /*49e0*/  LDS.128 R52, [R67+UR7] ;  /* 0x0000000743347984 */ /* 0x000ee40008000c00 */
[----:B------:R-:W-:Y:S06]  /*49f0*/  BAR.SYNC.DEFER_BLOCKING 0x0 ;  /* 0x0000000000007b1d */ /* 0x000fec0000010000 */
[----:B------:R4:W-:Y:S02]  /*4a00*/  STSM.16.M88.4 [R19], R48 ;  /* 0x0000003013007844 */ /* 0x0009e40000000200 */
[----:B------:R-:W-:Y:S01]  /*4a10*/  BAR.SYNC.DEFER_BLOCKING 0x0 ;  /* 0x0000000000007b1d */ /* 0x000fe20000010000 */
[----:B----4-:R-:W-:Y:S01]  /*4a20*/  PRMT R51, R29, 0x7632, R51 ;  /* 0x000076321d337816 */ /* 0x010fe20000000033 */
[----:B------:R-:W-:Y:S01]  /*4a30*/  IMAD R19, R5, 0x2, R7 ;  /* 0x0000000205137824 */ /* 0x000fe200078e0207 */
[----:B------:R-:W-:-:S04]  /*4a40*/  LEA R48, P3, R10, R72, 0x1 ;  /* 0x000000480a307211 */ /* 0x000fc800078608ff */
[----:B------:R-:W-:Y:S01]  /*4a50*/  LEA.HI.X.SX32 R49, R10, R73, 0x1, P3 ;  /* 0x000000490a317211 */ /* 0x000fe200018f0eff */
[----:B------:R4:W-:Y:S04]  /*4a60*/  STG.E.U16 desc[UR40][R86.64], R28 ;  /* 0x0000001c56007986 */ /* 0x0009e8000c101528 */
[----:B------:R5:W-:Y:S04]  /*4a70*/  STG.E.U16 desc[UR40][R84.64], R29 ;  /* 0x0000001d54007986 */ /* 0x000be8000c101528 */
[----:B------:R0:W-:Y:S01]  /*4a80*/  STG.E.U16 desc[UR40][R82.64], R30 ;  /* 0x0000001e52007986 */ /* 0x0001e2000c101528 */
[----:B----4-:R-:W-:-:S04]  /*4a90*/  LEA R28, P2, R9, R72, 0x1 ;  /* 0x00000048091c7211 */ /* 0x010fc800078408ff */
[----:B-----5:R-:W-:Y:S01]  /*4aa0*/  LEA.HI.X.SX32 R29, R9, R73, 0x1, P2 ;  /* 0x00000049091d7211 */ /* 0x020fe200010f0eff */
[----:B------:R-:W-:Y:S01]  /*4ab0*/  IMAD R9, R5, 0x2, R19 ;  /* 0x0000000205097824 */ /* 0x000fe200078e0213 */
[----:B0-----:R-:W-:-:S03]  /*4ac0*/  LEA R30, P2, R11, R72, 0x1 ;  /* 0x000000480b1e7211 */ /* 0x001fc600078408ff */
[----:B------:R0:W-:Y:S01]  /*4ad0*/  STG.E.U16 desc[UR40][R28.64], R31 ;  /* 0x0000001f1c007986 */ /* 0x0001e2000c101528 */
[----:B------:R-:W-:Y:S01]  /*4ae0*/  PRMT R83, R31, 0x7632, R83 ;  /* 0x000076321f537816 */ /* 0x000fe20000000053 */
[----:B------:R-:W-:Y:S02]  /*4af0*/  IMAD R10, R5, 0x2, R9 ;  /* 0x00000002050a7824 */ /* 0x000fe400078e0209 */
[----:B------:R4:W-:Y:S01]  /*4b00*/  STG.E.U16 desc[UR40][R48.64], R70 ;  /* 0x0000004630007986 */ /* 0x0009e2000c101528 */
[CC--:B0-----:R-:W-:Y:S02]  /*4b10*/  LEA R28, P3, R12.reuse, R72.reuse, 0x1 ;  /* 0x000000480c1c7211 */ /* 0x0c1fe400078608ff */
[-C--:B------:R-:W-:Y:S01]  /*4b20*/  LEA.HI.X.SX32 R31, R11, R73.reuse, 0x1, P2 ;  /* 0x000000490b1f7211 */ /* 0x080fe200010f0eff */
[----:B------:R-:W-:Y:S01]  /*4b30*/  IMAD R11, R5, 0x2, R10 ;  /* 0x00000002050b7824 */ /* 0x000fe200078e020a */
[----:B------:R-:W-:Y:S02]  /*4b40*/  LEA.HI.X.SX32 R29, R12, R73, 0x1, P3 ;  /* 0x000000490c1d7211 */ /* 0x000fe400018f0eff */
[-C--:B------:R-:W-:Y:S01]  /*4b50*/  LEA R50, P2, R13, R72.reuse, 0x1 ;  /* 0x000000480d327211 */ /* 0x080fe200078408ff */
[----:B------:R0:W-:Y:S01]  /*4b60*/  STG.E.U16 desc[UR40][R30.64], R51 ;  /* 0x000000331e007986 */ /* 0x0001e2000c101528 */
[----:B----4-:R-:W-:Y:S01]  /*4b70*/  LEA R48, P3, R14, R72, 0x1 ;  /* 0x000000480e307211 */ /* 0x010fe200078608ff */
[----:B------:R-:W-:-:S02]  /*4b80*/  IMAD R12, R5, 0x2, R11 ;  /* 0x00000002050c7824 */ /* 0x000fc400078e020b */
[----:B------:R4:W-:Y:S01]  /*4b90*/  STG.E.U16 desc[UR40][R28.64], R74 ;  /* 0x0000004a1c007986 */ /* 0x0009e2000c101528 */
[-C--:B------:R-:W-:Y:S02]  /*4ba0*/  LEA.HI.X.SX32 R49, R14, R73.reuse, 0x1, P3 ;  /* 0x000000490e317211 */ /* 0x080fe400018f0eff */
[-C--:B0-----:R-:W-:Y:S01]  /*4bb0*/  LEA.HI.X.SX32 R51, R13, R73.reuse, 0x1, P2 ;  /* 0x000000490d337211 */ /* 0x081fe200010f0eff */
[----:B------:R-:W-:Y:S01]  /*4bc0*/  IMAD R13, R5, 0x2, R12 ;  /* 0x00000002050d7824 */ /* 0x000fe200078e020c */
[CC--:B------:R-:W-:Y:S02]  /*4bd0*/  LEA R30, P2, R16.reuse, R72.reuse, 0x1 ;  /* 0x00000048101e7211 */ /* 0x0c0fe400078408ff */
[-C--:B----4-:R-:W-:Y:S01]  /*4be0*/  LEA R28, P4, R17, R72.reuse, 0x1 ;  /* 0x00000048111c7211 */ /* 0x090fe200078808ff */
[----:B------:R0:W-:Y:S01]  /*4bf0*/  STG.E.U16 desc[UR40][R50.64], R83 ;  /* 0x0000005332007986 */ /* 0x0001e2000c101528 */
[-C--:B------:R-:W-:Y:S01]  /*4c00*/  LEA.HI.X.SX32 R31, R16, R73.reuse, 0x1, P2 ;  /* 0x00000049101f7211 */ /* 0x080fe200010f0eff */
[----:B------:R-:W-:Y:S01]  /*4c10*/  IMAD R14, R5, 0x2, R13 ;  /* 0x00000002050e7824 */ /* 0x000fe200078e020d */
[----:B------:R-:W-:Y:S01]  /*4c20*/  LEA.HI.X.SX32 R29, R17, R73, 0x1, P4 ;  /* 0x00000049111d7211 */ /* 0x000fe200020f0eff */
[----:B------:R4:W-:Y:S01]  /*4c30*/  STG.E.U16 desc[UR40][R48.64], R24 ;  /* 0x0000001830007986 */ /* 0x0009e2000c101528 */
[----:B------:R-:W-:Y:S01]  /*4c40*/  LEA R82, P2, R18, R72, 0x1 ;  /* 0x0000004812527211 */ /* 0x000fe200078408ff */
[----:B------:R-:W-:-:S02]  /*4c50*/  IMAD R17, R5, 0x2, R14 ;  /* 0x0000000205117824 */ /* 0x000fc400078e020e */
[----:B------:R5:W-:Y:S02]  /*4c60*/  STG.E.U16 desc[UR40][R30.64], R25 ;  /* 0x000000191e007986 */ /* 0x000be4000c101528 */
[----:B------:R-:W-:Y:S02]  /*4c70*/  IMAD R16, R5, 0x2, R17 ;  /* 0x0000000205107824 */ /* 0x000fe400078e0211 */
[----:B------:R1:W-:Y:S01]  /*4c80*/  STG.E.U16 desc[UR40][R28.64], R26 ;  /* 0x0000001a1c007986 */ /* 0x0003e2000c101528 */
[----:B0-----:R-:W-:Y:S02]  /*4c90*/  LEA.HI.X.SX32 R83, R18, R73, 0x1, P2 ;  /* 0x0000004912537211 */ /* 0x001fe400010f0eff */
[----:B------:R-:W-:Y:S02]  /*4ca0*/  PRMT R50, R25, 0x7632, R50 ;  /* 0x0000763219327816 */ /* 0x000fe40000000032 */
[----:B----4-:R-:W-:Y:S01]  /*4cb0*/  PRMT R49, R24, 0x7632, R49 ;  /* 0x0000763218317816 */ /* 0x010fe20000000031 */
[----:B------:R0:W-:Y:S01]  /*4cc0*/  STG.E.U16 desc[UR40][R82.64], R27 ;  /* 0x0000001b52007986 */ /* 0x0001e2000c101528 */
[----:B------:R-:W-:Y:S01]  /*4cd0*/  PRMT R48, R26, 0x7632, R48 ;  /* 0x000076321a307816 */ /* 0x000fe20000000030 */
[----:B------:R-:W-:Y:S01]  /*4ce0*/  IMAD R24, R5, 0x2, R16 ;  /* 0x0000000205187824 */ /* 0x000fe200078e0210 */
[----:B-----5:R-:W-:-:S02]  /*4cf0*/  LEA R30, P2, R21, R72, 0x1 ;  /* 0x00000048151e7211 */ /* 0x020fc400078408ff */
[----:B------:R-:W-:Y:S01]  /*4d00*/  PRMT R51, R27, 0x7632, R51 ;  /* 0x000076321b337816 */ /* 0x000fe20000000033 */
[----:B------:R-:W-:Y:S01]  /*4d10*/  IMAD R18, R5, 0x2, R24 ;  /* 0x0000000205127824 */ /* 0x000fe200078e0218 */
[CC--:B-1----:R-:W-:Y:S02]  /*4d20*/  LEA R28, P3, R20.reuse, R72.reuse, 0x1 ;  /* 0x00000048141c7211 */ /* 0x0c2fe400078608ff */
[-C--:B------:R-:W-:Y:S02]  /*4d30*/  LEA.HI.X.SX32 R31, R21, R73.reuse, 0x1, P2 ;  /* 0x00000049151f7211 */ /* 0x080fe400010f0eff */
[----:B------:R-:W-:Y:S01]  /*4d40*/  LEA.HI.X.SX32 R29, R20, R73, 0x1, P3 ;  /* 0x00000049141d7211 */ /* 0x000fe200018f0eff */
[----:B------:R-:W-:Y:S01]  /*4d50*/  IMAD R20, R5, 0x2, R18 ;  /* 0x0000000205147824 */ /* 0x000fe200078e0212 */
[----:B------:R-:W-:-:S03]  /*4d60*/  LEA R26, P3, R22, R72, 0x1 ;  /* 0x00000048161a7211 */ /* 0x000fc600078608ff */
[----:B------:R1:W-:Y:S01]  /*4d70*/  STG.E.U16 desc[UR40][R28.64], R49 ;  /* 0x000000311c007986 */ /* 0x0003e2000c101528 */
[----:B0-----:R-:W-:Y:S01]  /*4d80*/  LEA.HI.X.SX32 R27, R22, R73, 0x1, P3 ;  /* 0x00000049161b7211 */ /* 0x001fe200018f0eff */
[C---:B------:R-:W-:Y:S02]  /*4d90*/  IMAD R21, R5.reuse, 0x2, R20 ;  /* 0x0000000205157824 */ /* 0x040fe400078e0214 */
[----:B------:R0:W-:Y:S02]  /*4da0*/  STG.E.U16 desc[UR40][R30.64], R50 ;  /* 0x000000321e007986 */ /* 0x0001e4000c101528 */
[----:B------:R-:W-:Y:S02]  /*4db0*/  IMAD R22, R5, 0x2, R21 ;  /* 0x0000000205167824 */ /* 0x000fe400078e0215 */
[----:B------:R4:W-:Y:S01]  /*4dc0*/  STG.E.U16 desc[UR40][R26.64], R48 ;  /* 0x000000301a007986 */ /* 0x0009e2000c101528 */
[-C--:B-1----:R-:W-:Y:S02]  /*4dd0*/  LEA R28, P2, R23, R72.reuse, 0x1 ;  /* 0x00000048171c7211 */ /* 0x082fe400078408ff */
[----:B0-----:R-:W-:-:S02]  /*4de0*/  LEA R30, P3, R56, R72, 0x1 ;  /* 0x00000048381e7211 */ /* 0x001fc400078608ff */
[-C--:B------:R-:W-:Y:S01]  /*4df0*/  LEA.HI.X.SX32 R29, R23, R73.reuse, 0x1, P2 ;  /* 0x00000049171d7211 */ /* 0x080fe200010f0eff */
[----:B------:R-:W-:Y:S01]  /*4e00*/  IMAD R23, R5, 0x2, R22 ;  /* 0x0000000205177824 */ /* 0x000fe200078e0216 */
[C---:B----4-:R-:W-:Y:S02]  /*4e10*/  LEA R26, P2, R57.reuse, R72, 0x1 ;  /* 0x00000048391a7211 */ /* 0x050fe400078408ff */
[-C--:B------:R-:W-:Y:S01]  /*4e20*/  LEA.HI.X.SX32 R31, R56, R73.reuse, 0x1, P3 ;  /* 0x00000049381f7211 */ /* 0x080fe200018f0eff */
[----:B------:R0:W-:Y:S01]  /*4e30*/  STG.E.U16 desc[UR40][R28.64], R51 ;  /* 0x000000331c007986 */ /* 0x0001e2000c101528 */
[----:B------:R-:W-:Y:S01]  /*4e40*/  LEA.HI.X.SX32 R27, R57, R73, 0x1, P2 ;  /* 0x00000049391b7211 */ /* 0x000fe200010f0eff */
[C---:B------:R-:W-:Y:S02]  /*4e50*/  IMAD R25, R5.reuse, 0x2, R23 ;  /* 0x0000000205197824 */ /* 0x040fe400078e0217 */
[----:B------:R1:W-:Y:S02]  /*4e60*/  STG.E.U16 desc[UR40][R30.64], R40 ;  /* 0x000000281e007986 */ /* 0x0003e4000c101528 */
[----:B------:R-:W-:-:S02]  /*4e70*/  IMAD R100, R5, 0x2, R25 ;  /* 0x0000000205647824 */ /* 0x000fc400078e0219 */
[----:B------:R4:W-:Y:S02]  /*4e80*/  STG.E.U16 desc[UR40][R26.64], R41 ;  /* 0x000000291a007986 */ /* 0x0009e4000c101528 */
[----:B------:R-:W-:Y:S01]  /*4e90*/  IMAD R101, R5, 0x2, R100 ;  /* 0x0000000205657824 */ /* 0x000fe200078e0264 */
[----:B0-----:R-:W-:-:S03]  /*4ea0*/  LEA R28, P3, R58, R72, 0x1 ;  /* 0x000000483a1c7211 */ /* 0x001fc600078608ff */
[C---:B------:R-:W-:Y:S01]  /*4eb0*/  IMAD R102, R5.reuse, 0x2, R101 ;  /* 0x0000000205667824 */ /* 0x040fe200078e0265 */
[-C--:B------:R-:W-:Y:S02]  /*4ec0*/  LEA.HI.X.SX32 R29, R58, R73.reuse, 0x1, P3 ;  /* 0x000000493a1d7211 */ /* 0x080fe400018f0eff */
[-C--:B-1----:R-:W-:Y:S01]  /*4ed0*/  LEA R40, P4, R62, R72.reuse, 0x1 ;  /* 0x000000483e287211 */ /* 0x082fe200078808ff */
[----:B------:R-:W-:Y:S01]  /*4ee0*/  IMAD R107, R5, 0x2, R102 ;  /* 0x00000002056b7824 */ /* 0x000fe200078e0266 */
[-C--:B----4-:R-:W-:Y:S01]  /*4ef0*/  LEA R26, P2, R59, R72.reuse, 0x1 ;  /* 0x000000483b1a7211 */ /* 0x090fe200078408ff */
[----:B------:R0:W-:Y:S01]  /*4f00*/  STG.E.U16 desc[UR40][R28.64], R42 ;  /* 0x0000002a1c007986 */ /* 0x0001e2000c101528 */
[----:B------:R-:W-:Y:S01]  /*4f10*/  LEA R30, P5, R64, R72, 0x1 ;  /* 0x00000048401e7211 */ /* 0x000fe200078a08ff */
[----:B------:R-:W-:Y:S01]  /*4f20*/  IMAD R5, R5, 0x2, R107 ;  /* 0x0000000205057824 */ /* 0x000fe200078e026b */
[-C--:B------:R-:W-:Y:S02]  /*4f30*/  LEA.HI.X.SX32 R27, R59, R73.reuse, 0x1, P2 ;  /* 0x000000493b1b7211 */ /* 0x080fe400010f0eff */
[----:B------:R-:W-:-:S02]  /*4f40*/  LEA.HI.X.SX32 R41, R62, R73, 0x1, P4 ;  /* 0x000000493e297211 */ /* 0x000fc400020f0eff */
[-C--:B------:R-:W-:Y:S01]  /*4f50*/  LEA.HI.X.SX32 R31, R64, R73.reuse, 0x1, P5 ;  /* 0x00000049401f7211 */ /* 0x080fe200028f0eff */
[----:B------:R1:W-:Y:S01]  /*4f60*/  STG.E.U16 desc[UR40][R26.64], R43 ;  /* 0x0000002b1a007986 */ /* 0x0003e2000c101528 */
[-C--:B------:R-:W-:Y:S02]  /*4f70*/  LEA R50, P4, R93, R72.reuse, 0x1 ;  /* 0x000000485d327211 */ /* 0x080fe400078808ff */
[-C--:B------:R-:W-:Y:S02]  /*4f80*/  LEA R56, P5, R94, R72.reuse, 0x1 ;  /* 0x000000485e387211 */ /* 0x080fe400078a08ff */
[-C--:B0-----:R-:W-:Y:S02]  /*4f90*/  LEA R42, P3, R60, R72.reuse, 0x1 ;  /* 0x000000483c2a7211 */ /* 0x081fe400078608ff */
[----:B------:R-:W-:Y:S02]  /*4fa0*/  LEA R28, P6, R65, R72, 0x1 ;  /* 0x00000048411c7211 */ /* 0x000fe400078c08ff */
[----:B------:R-:W-:-:S02]  /*4fb0*/  LEA.HI.X.SX32 R51, R93, R73, 0x1, P4 ;  /* 0x000000495d337211 */ /* 0x000fc400020f0eff */
[-C--:B------:R-:W-:Y:S02]  /*4fc0*/  LEA.HI.X.SX32 R29, R65, R73.reuse, 0x1, P6 ;  /* 0x00000049411d7211 */ /* 0x080fe400030f0eff */
[-C--:B-1----:R-:W-:Y:S02]  /*4fd0*/  LEA R26, P2, R66, R72.reuse, 0x1 ;  /* 0x00000048421a7211 */ /* 0x082fe400078408ff */
[-C--:B------:R-:W-:Y:S02]  /*4fe0*/  LEA.HI.X.SX32 R43, R60, R73.reuse, 0x1, P3 ;  /* 0x000000493c2b7211 */ /* 0x080fe400018f0eff */
[-C--:B------:R-:W-:Y:S02]  /*4ff0*/  LEA R48, P3, R68, R72.reuse, 0x1 ;  /* 0x0000004844307211 */ /* 0x080fe400078608ff */
[----:B------:R-:W-:Y:S01]  /*5000*/  LEA R58, P6, R98, R72, 0x1 ;  /* 0x00000048623a7211 */ /* 0x000fe200078c08ff */
[----:B------:R-:W-:Y:S01]  /*5010*/  STG.E.U16 desc[UR40][R42.64], R106 ;  /* 0x0000006a2a007986 */ /* 0x000fe2000c101528 */
[----:B------:R-:W-:-:S02]  /*5020*/  LEA.HI.X.SX32 R27, R66, R73, 0x1, P2 ;  /* 0x00000049421b7211 */ /* 0x000fc400010f0eff */
[-C--:B------:R-:W-:Y:S01]  /*5030*/  LEA R64, P2, R88, R72.reuse, 0x1 ;  /* 0x0000004858407211 */ /* 0x080fe200078408ff */
[----:B------:R-:W-:Y:S01]  /*5040*/  STG.E.U16 desc[UR40][R40.64], R105 ;  /* 0x0000006928007986 */ /* 0x000fe2000c101528 */
[-C--:B------:R-:W-:Y:S02]  /*5050*/  LEA.HI.X.SX32 R49, R68, R73.reuse, 0x1, P3 ;  /* 0x0000004944317211 */ /* 0x080fe400018f0eff */
[----:B------:R-:W-:Y:S01]  /*5060*/  LEA.HI.X.SX32 R57, R94, R73, 0x1, P5 ;  /* 0x000000495e397211 */ /* 0x000fe200028f0eff */
[----:B------:R-:W-:Y:S01]  /*5070*/  STG.E.U16 desc[UR40][R30.64], R104 ;  /* 0x000000681e007986 */ /* 0x000fe2000c101528 */
[-C--:B------:R-:W-:Y:S02]  /*5080*/  LEA R82, P3, R89, R72.reuse, 0x1 ;  /* 0x0000004859527211 */ /* 0x080fe400078608ff */
[-C--:B------:R-:W-:Y:S01]  /*5090*/  LEA R84, P4, R79, R72.reuse, 0x1 ;  /* 0x000000484f547211 */ /* 0x080fe200078808ff */
[----:B------:R0:W-:Y:S01]  /*50a0*/  STG.E.U16 desc[UR40][R28.64], R103 ;  /* 0x000000671c007986 */ /* 0x0001e2000c101528 */
[----:B------:R-:W-:-:S02]  /*50b0*/  LEA R86, P5, R80, R72, 0x1 ;  /* 0x0000004850567211 */ /* 0x000fc400078a08ff */
[-C--:B------:R-:W-:Y:S01]  /*50c0*/  LEA.HI.X.SX32 R59, R98, R73.reuse, 0x1, P6 ;  /* 0x00000049623b7211 */ /* 0x080fe200030f0eff */
[----:B------:R-:W-:Y:S01]  /*50d0*/  STG.E.U16 desc[UR40][R26.64], R36 ;  /* 0x000000241a007986 */ /* 0x000fe2000c101528 */
[-C--:B------:R-:W-:Y:S02]  /*50e0*/  LEA R90, P6, R81, R72.reuse, 0x1 ;  /* 0x00000048515a7211 */ /* 0x080fe400078c08ff */
[-C--:B------:R-:W-:Y:S01]  /*50f0*/  LEA.HI.X.SX32 R65, R88, R73.reuse, 0x1, P2 ;  /* 0x0000004958417211 */ /* 0x080fe200010f0eff */
[----:B------:R1:W-:Y:S01]  /*5100*/  STG.E.U16 desc[UR40][R48.64], R37 ;  /* 0x0000002530007986 */ /* 0x0003e2000c101528 */
[----:B------:R-:W-:Y:S02]  /*5110*/  LEA R88, P2, R77, R72, 0x1 ;  /* 0x000000484d587211 */ /* 0x000fe400078408ff */
[-C--:B------:R-:W-:Y:S01]  /*5120*/  LEA.HI.X.SX32 R83, R89, R73.reuse, 0x1, P3 ;  /* 0x0000004959537211 */ /* 0x080fe200018f0eff */
[----:B------:R-:W-:Y:S01]  /*5130*/  STG.E.U16 desc[UR40][R50.64], R38 ;  /* 0x0000002632007986 */ /* 0x000fe2000c101528 */
[----:B------:R-:W-:-:S02]  /*5140*/  LEA.HI.X.SX32 R85, R79, R73, 0x1, P4 ;  /* 0x000000494f557211 */ /* 0x000fc400020f0eff */
[-C--:B------:R-:W-:Y:S01]  /*5150*/  LEA.HI.X.SX32 R87, R80, R73.reuse, 0x1, P5 ;  /* 0x0000004950577211 */ /* 0x080fe200028f0eff */
[----:B------:R-:W-:Y:S01]  /*5160*/  STG.E.U16 desc[UR40][R56.64], R39 ;  /* 0x0000002738007986 */ /* 0x000fe2000c101528 */
[-C--:B------:R-:W-:Y:S02]  /*5170*/  LEA R92, P3, R78, R72.reuse, 0x1 ;  /* 0x000000484e5c7211 */ /* 0x080fe400078608ff */
[-C--:B------:R-:W-:Y:S02]  /*5180*/  LEA R74, P4, R75, R72.reuse, 0x1 ;  /* 0x000000484b4a7211 */ /* 0x080fe400078808ff */
[-C--:B------:R-:W-:Y:S02]  /*5190*/  LEA R80, P5, R76, R72.reuse, 0x1 ;  /* 0x000000484c507211 */ /* 0x080fe400078a08ff */
[----:B------:R-:W-:Y:S02]  /*51a0*/  LEA.HI.X.SX32 R91, R81, R73, 0x1, P6 ;  /* 0x00000049515b7211 */ /* 0x000fe400030f0eff */
[----:B------:R-:W-:-:S02]  /*51b0*/  LEA R70, P6, R71, R72, 0x1 ;  /* 0x0000004847467211 */ /* 0x000fc400078c08ff */
[-C--:B------:R-:W-:Y:S02]  /*51c0*/  LEA.HI.X.SX32 R89, R77, R73.reuse, 0x1, P2 ;  /* 0x000000494d597211 */ /* 0x080fe400010f0eff */
[-C--:B------:R-:W-:Y:S02]  /*51d0*/  LEA R68, P2, R69, R72.reuse, 0x1 ;  /* 0x0000004845447211 */ /* 0x080fe400078408ff */
[-C--:B------:R-:W-:Y:S02]  /*51e0*/  LEA.HI.X.SX32 R93, R78, R73.reuse, 0x1, P3 ;  /* 0x000000494e5d7211 */ /* 0x080fe400018f0eff */
[-C--:B------:R-:W-:Y:S02]  /*51f0*/  LEA.HI.X.SX32 R75, R75, R73.reuse, 0x1, P4 ;  /* 0x000000494b4b7211 */ /* 0x080fe400020f0eff */
[----:B------:R-:W-:Y:S02]  /*5200*/  LEA.HI.X.SX32 R81, R76, R73, 0x1, P5 ;  /* 0x000000494c517211 */ /* 0x000fe400028f0eff */
[----:B------:R-:W-:-:S02]  /*5210*/  LEA R78, P3, R6, R72, 0x1 ;  /* 0x00000048064e7211 */ /* 0x000fc400078608ff */
[-C--:B------:R-:W-:Y:S02]  /*5220*/  LEA R94, P4, R8, R72.reuse, 0x1 ;  /* 0x00000048085e7211 */ /* 0x080fe400078808ff */
[-C--:B------:R-:W-:Y:S02]  /*5230*/  LEA R76, P5, R7, R72.reuse, 0x1 ;  /* 0x00000048074c7211 */ /* 0x080fe400078a08ff */
[-C--:B------:R-:W-:Y:S02]  /*5240*/  LEA.HI.X.SX32 R71, R71, R73.reuse, 0x1, P6 ;  /* 0x0000004947477211 */ /* 0x080fe400030f0eff */
[-C--:B------:R-:W-:Y:S02]  /*5250*/  LEA R96, P6, R19, R72.reuse, 0x1 ;  /* 0x0000004813607211 */ /* 0x080fe400078c08ff */
[----:B------:R-:W-:Y:S02]  /*5260*/  LEA.HI.X.SX32 R69, R69, R73, 0x1, P2 ;  /* 0x0000004945457211 */ /* 0x000fe400010f0eff */
[----:B------:R-:W-:-:S02]  /*5270*/  LEA R98, P2, R9, R72, 0x1 ;  /* 0x0000004809627211 */ /* 0x000fc400078408ff */
[-C--:B------:R-:W-:Y:S02]  /*5280*/  LEA.HI.X.SX32 R79, R6, R73.reuse, 0x1, P3 ;  /* 0x00000049064f7211 */ /* 0x080fe400018f0eff */
[-C--:B------:R-:W-:Y:S02]  /*5290*/  LEA.HI.X.SX32 R95, R8, R73.reuse, 0x1, P4 ;  /* 0x00000049085f7211 */ /* 0x080fe400020f0eff */
[----:B------:R-:W-:Y:S02]  /*52a0*/  LEA.HI.X.SX32 R77, R7, R73, 0x1, P5 ;  /* 0x00000049074d7211 */ /* 0x000fe400028f0eff */
[-C--:B------:R-:W-:Y:S02]  /*52b0*/  LEA R6, P3, R10, R72.reuse, 0x1 ;  /* 0x000000480a067211 */ /* 0x080fe400078608ff */
[-C--:B------:R-:W-:Y:S02]  /*52c0*/  LEA R8, P4, R11, R72.reuse, 0x1 ;  /* 0x000000480b087211 */ /* 0x080fe400078808ff */
[----:B------:R-:W-:-:S02]  /*52d0*/  LEA R108, P5, R12, R72, 0x1 ;  /* 0x000000480c6c7211 */ /* 0x000fc400078a08ff */
[-C--:B------:R-:W-:Y:S02]  /*52e0*/  LEA.HI.X.SX32 R97, R19, R73.reuse, 0x1, P6 ;  /* 0x0000004913617211 */ /* 0x080fe400030f0eff */
[----:B------:R-:W-:Y:S02]  /*52f0*/  LEA R110, P6, R13, R72, 0x1 ;  /* 0x000000480d6e7211 */ /* 0x000fe400078c08ff */
[-C--:B------:R-:W-:Y:S02]  /*5300*/  LEA.HI.X.SX32 R99, R9, R73.reuse, 0x1, P2 ;  /* 0x0000004909637211 */ /* 0x080fe400010f0eff */
[-C--:B------:R-:W-:Y:S02]  /*5310*/  LEA.HI.X.SX32 R7, R10, R73.reuse, 0x1, P3 ;  /* 0x000000490a077211 */ /* 0x080fe400018f0eff */
[-C--:B------:R-:W-:Y:S02]  /*5320*/  LEA.HI.X.SX32 R9, R11, R73.reuse, 0x1, P4 ;  /* 0x000000490b097211 */ /* 0x080fe400020f0eff */
[----:B------:R-:W-:-:S02]  /*5330*/  LEA.HI.X.SX32 R109, R12, R73, 0x1, P5 ;  /* 0x000000490c6d7211 */ /* 0x000fc400028f0eff */
[-C--:B------:R-:W-:Y:S02]  /*5340*/  LEA R112, P2, R14, R72.reuse, 0x1 ;  /* 0x000000480e707211 */ /* 0x080fe400078408ff */
[-C--:B------:R-:W-:Y:S02]  /*5350*/  LEA R10, P3, R17, R72.reuse, 0x1 ;  /* 0x00000048110a7211 */ /* 0x080fe400078608ff */
[-C--:B------:R-:W-:Y:S02]  /*5360*/  LEA R114, P4, R16, R72.reuse, 0x1 ;  /* 0x0000004810727211 */ /* 0x080fe400078808ff */
[-C--:B------:R-:W-:Y:S02]  /*5370*/  LEA R12, P5, R24, R72.reuse, 0x1 ;  /* 0x00000048180c7211 */ /* 0x080fe400078a08ff */
[----:B------:R-:W-:Y:S02]  /*5380*/  LEA.HI.X.SX32 R111, R13, R73, 0x1, P6 ;  /* 0x000000490d6f7211 */ /* 0x000fe400030f0eff */
[----:B------:R-:W-:-:S02]  /*5390*/  LEA R116, P6, R18, R72, 0x1 ;  /* 0x0000004812747211 */ /* 0x000fc400078c08ff */
[-C--:B------:R-:W-:Y:S02]  /*53a0*/  LEA.HI.X.SX32 R113, R14, R73.reuse, 0x1, P2 ;  /* 0x000000490e717211 */ /* 0x080fe400010f0eff */
[-C--:B------:R-:W-:Y:S02]  /*53b0*/  LEA.HI.X.SX32 R11, R17, R73.reuse, 0x1, P3 ;  /* 0x00000049110b7211 */ /* 0x080fe400018f0eff */
[-C--:B------:R-:W-:Y:S02]  /*53c0*/  LEA.HI.X.SX32 R115, R16, R73.reuse, 0x1, P4 ;  /* 0x0000004910737211 */ /* 0x080fe400020f0eff */
[----:B------:R-:W-:Y:S02]  /*53d0*/  LEA.HI.X.SX32 R13, R24, R73, 0x1, P5 ;  /* 0x00000049180d7211 */ /* 0x000fe400028f0eff */
[-C--:B------:R-:W-:Y:S02]  /*53e0*/  LEA R118, P2, R20, R72.reuse, 0x1 ;  /* 0x0000004814767211 */ /* 0x080fe400078408ff */
[----:B------:R-:W-:-:S02]  /*53f0*/  LEA R120, P3, R21, R72, 0x1 ;  /* 0x0000004815787211 */ /* 0x000fc400078608ff */
[-C--:B------:R-:W-:Y:S02]  /*5400*/  LEA R16, P4, R22, R72.reuse, 0x1 ;  /* 0x0000004816107211 */ /* 0x080fe400078808ff */
[-C--:B------:R-:W-:Y:S02]  /*5410*/  LEA R122, P5, R23, R72.reuse, 0x1 ;  /* 0x00000048177a7211 */ /* 0x080fe400078a08ff */
[-C--:B------:R-:W-:Y:S02]  /*5420*/  LEA.HI.X.SX32 R117, R18, R73.reuse, 0x1, P6 ;  /* 0x0000004912757211 */ /* 0x080fe400030f0eff */
[----:B------:R-:W-:Y:S02]  /*5430*/  LEA R18, P6, R25, R72, 0x1 ;  /* 0x0000004819127211 */ /* 0x000fe400078c08ff */
[-C--:B------:R-:W-:Y:S02]  /*5440*/  LEA.HI.X.SX32 R119, R20, R73.reuse, 0x1, P2 ;  /* 0x0000004914777211 */ /* 0x080fe400010f0eff */
[----:B------:R-:W-:-:S02]  /*5450*/  LEA.HI.X.SX32 R121, R21, R73, 0x1, P3 ;  /* 0x0000004915797211 */ /* 0x000fc400018f0eff */
[-C--:B------:R-:W-:Y:S02]  /*5460*/  LEA.HI.X.SX32 R17, R22, R73.reuse, 0x1, P4 ;  /* 0x0000004916117211 */ /* 0x080fe400020f0eff */
[-C--:B------:R-:W-:Y:S02]  /*5470*/  LEA.HI.X.SX32 R123, R23, R73.reuse, 0x1, P5 ;  /* 0x00000049177b7211 */ /* 0x080fe400028f0eff */
[-C--:B------:R-:W-:Y:S02]  /*5480*/  LEA R20, P2, R100, R72.reuse, 0x1 ;  /* 0x0000004864147211 */ /* 0x080fe400078408ff */
[-C--:B------:R-:W-:Y:S02]  /*5490*/  LEA R24, P3, R101, R72.reuse, 0x1 ;  /* 0x0000004865187211 */ /* 0x080fe400078608ff */
[----:B------:R-:W-:Y:S02]  /*54a0*/  LEA R22, P4, R102, R72, 0x1 ;  /* 0x0000004866167211 */ /* 0x000fe400078808ff */
[----:B------:R-:W-:-:S02]  /*54b0*/  LEA.HI.X.SX32 R19, R25, R73, 0x1, P6 ;  /* 0x0000004919137211 */ /* 0x000fc400030f0eff */
[-C--:B------:R-:W-:Y:S02]  /*54c0*/  LEA R124, P5, R107, R72.reuse, 0x1 ;  /* 0x000000486b7c7211 */ /* 0x080fe400078a08ff */
[----:B------:R-:W-:Y:S02]  /*54d0*/  LEA R72, P6, R5, R72, 0x1 ;  /* 0x0000004805487211 */ /* 0x000fe400078c08ff */
[-C--:B------:R-:W-:Y:S02]  /*54e0*/  LEA.HI.X.SX32 R21, R100, R73.reuse, 0x1, P2 ;  /* 0x0000004964157211 */ /* 0x080fe400010f0eff */
[-C--:B------:R-:W-:Y:S02]  /*54f0*/  LEA.HI.X.SX32 R25, R101, R73.reuse, 0x1, P3 ;  /* 0x0000004965197211 */ /* 0x080fe400018f0eff */
[-C--:B------:R-:W-:Y:S02]  /*5500*/  LEA.HI.X.SX32 R23, R102, R73.reuse, 0x1, P4 ;  /* 0x0000004966177211 */ /* 0x080fe400020f0eff */
[----:B------:R-:W-:-:S02]  /*5510*/  LEA.HI.X.SX32 R125, R107, R73, 0x1, P5 ;  /* 0x000000496b7d7211 */ /* 0x000fc400028f0eff */
[----:B------:R-:W-:Y:S02]  /*5520*/  LEA.HI.X.SX32 R73, R5, R73, 0x1, P6 ;  /* 0x0000004905497211 */ /* 0x000fe400030f0eff */
[----:B0-----:R-:W-:Y:S02]  /*5530*/  PRMT R29, R36, 0x7632, R29 ;  /* 0x00007632241d7816 */ /* 0x001fe4000000001d */
[----:B------:R-:W-:Y:S02]  /*5540*/  PRMT R5, R37, 0x7632, R5 ;  /* 0x0000763225057816 */ /* 0x000fe40000000005 */
[----:B------:R-:W-:Y:S01]  /*5550*/  PRMT R41, R38, 0x7632, R41 ;  /* 0x0000763226297816 */ /* 0x000fe20000000029 */
[----:B------:R3:W-:Y:S01]  /*5560*/  STG.E.U16 desc[UR40][R58.64], R29 ;  /* 0x0000001d3a007986 */ /* 0x0007e2000c101528 */
[----:B------:R-:W-:Y:S02]  /*5570*/  PRMT R14, R39, 0x7632, R14 ;  /* 0x00007632270e7816 */ /* 0x000fe4000000000e */
[----:B-1----:R-:W-:Y:S01]  /*5580*/  PRMT R37, R32, 0x7632, R37 ;  /* 0x0000763220257816 */ /* 0x002fe20000000025 */
[----:B------:R0:W-:Y:S01]  /*5590*/  STG.E.U16 desc[UR40][R64.64], R5 ;  /* 0x0000000540007986 */ /* 0x0001e2000c101528 */
[----:B------:R-:W-:-:S02]  /*55a0*/  PRMT R40, R33, 0x7632, R40 ;  /* 0x0000763221287816 */ /* 0x000fc40000000028 */
[----:B------:R-:W-:Y:S01]  /*55b0*/  PRMT R26, R34, 0x7632, R26 ;  /* 0x00007632221a7816 */ /* 0x000fe2000000001a */
[----:B------:R-:W1:Y:S01]  /*55c0*/  LDS.128 R64, [R67+UR7] ;  /* 0x0000000743407984 */ /* 0x000e620008000c00 */
[----:B------:R-:W-:Y:S02]  /*55d0*/  PRMT R27, R35, 0x7632, R27 ;  /* 0x00007632231b7816 */ /* 0x000fe4000000001b */
[----:B--2---:R-:W-:Y:S01]  /*55e0*/  PRMT R49, R44, 0x7632, R49 ;  /* 0x000076322c317816 */ /* 0x004fe20000000031 */
[----:B------:R-:W-:Y:S01]  /*55f0*/  STG.E.U16 desc[UR40][R82.64], R41 ;  /* 0x0000002952007986 */ /* 0x000fe2000c101528 */
[----:B------:R-:W-:Y:S02]  /*5600*/  PRMT R28, R47, 0x7632, R28 ;  /* 0x000076322f1c7816 */ /* 0x000fe4000000001c */
[----:B---3--:R-:W-:Y:S01]  /*5610*/  PRMT R58, R53, 0x7632, R58 ;  /* 0x00007632353a7816 */ /* 0x008fe2000000003a */
[----:B------:R2:W-:Y:S01]  /*5620*/  STG.E.U16 desc[UR40][R84.64], R14 ;  /* 0x0000000e54007986 */ /* 0x0005e2000c101528 */
[----:B0-----:R-:W-:-:S02]  /*5630*/  PRMT R5, R45, 0x7632, R5 ;  /* 0x000076322d057816 */ /* 0x001fc40000000005 */
[----:B------:R-:W-:Y:S01]  /*5640*/  PRMT R59, R54, 0x7632, R59 ;  /* 0x00007632363b7816 */ /* 0x000fe2000000003b */
[----:B------:R-:W-:Y:S01]  /*5650*/  STG.E.U16 desc[UR40][R86.64], R32 ;  /* 0x0000002056007986 */ /* 0x000fe2000c101528 */
[----:B------:R-:W-:Y:S02]  /*5660*/  PRMT R60, R55, 0x7632, R60 ;  /* 0x00007632373c7816 */ /* 0x000fe4000000003c */
[C---:B------:R-:W-:Y:S01]  /*5670*/  LOP3.LUT P2, RZ, R2.reuse, 0x100, RZ, 0xc0, !PT ;  /* 0x0000010002ff7812 */ /* 0x040fe2000784c0ff */
[----:B------:R-:W-:Y:S01]  /*5680*/  STG.E.U16 desc[UR40][R90.64], R33 ;  /* 0x000000215a007986 */ /* 0x000fe2000c101528 */
[----:B------:R-:W-:-:S03]  /*5690*/  IMAD.SHL.U32 R2, R2, 0x2, RZ ;  /* 0x0000000202027824 */ /* 0x000fc600078e00ff */
[----:B------:R-:W-:Y:S01]  /*56a0*/  STG.E.U16 desc[UR40][R88.64], R34 ;  /* 0x0000002258007986 */ /* 0x000fe2000c101528 */
[----:B--2---:R-:W-:-:S03]  /*56b0*/  PRMT R14, R46, 0x7632, R14 ;  /* 0x000076322e0e7816 */ /* 0x004fc6000000000e */
[----:B------:R-:W-:Y:S04]  /*56c0*/  STG.E.U16 desc[UR40][R92.64], R35 ;  /* 0x000000235c007986 */ /* 0x000fe8000c101528 */
[----:B------:R-:W-:Y:S04]  /*56d0*/  STG.E.U16 desc[UR40][R74.64], R37 ;  /* 0x000000254a007986 */ /* 0x000fe8000c101528 */
[----:B------:R-:W-:Y:S04]  /*56e0*/  STG.E.U16 desc[UR40][R80.64], R40 ;  /* 0x0000002850007986 */ /* 0x000fe8000c101528 */
[----:B------:R-:W-:Y:S04]  /*56f0*/  STG.E.U16 desc[UR40][R70.64], R26 ;  /* 0x0000001a46007986 */ /* 0x000fe8000c101528 */
[----:B------:R-:W-:Y:S01]  /*5700*/  STG.E.U16 desc[UR40][R68.64], R27 ;  /* 0x0000001b44007986 */ /* 0x000fe2000c101528 */
[----:B-1----:R-:W-:-:S02]  /*5710*/  PRMT R62, R66, 0x7632, R62 ;  /* 0x00007632423e7816 */ /* 0x002fc4000000003e */
[----:B------:R-:W-:Y:S01]  /*5720*/  PRMT R36, R67, 0x7632, R36 ;  /* 0x0000763243247816 */ /* 0x000fe20000000024 */
[----:B------:R-:W-:Y:S04]  /*5730*/  STG.E.U16 desc[UR40][R78.64], R44 ;  /* 0x0000002c4e007986 */ /* 0x000fe8000c101528 */
[----:B------:R-:W-:Y:S04]  /*5740*/  STG.E.U16 desc[UR40][R94.64], R45 ;  /* 0x0000002d5e007986 */ /* 0x000fe8000c101528 */
[----:B------:R-:W-:Y:S04]  /*5750*/  STG.E.U16 desc[UR40][R76.64], R46 ;  /* 0x0000002e4c007986 */ /* 0x000fe8000c101528 */
[----:B------:R-:W-:Y:S04]  /*5760*/  STG.E.U16 desc[UR40][R96.64], R47 ;  /* 0x0000002f60007986 */ /* 0x000fe8000c101528 */
[----:B------:R-:W-:Y:S04]  /*5770*/  STG.E.U16 desc[UR40][R98.64], R49 ;  /* 0x0000003162007986 */ /* 0x000fe8000c101528 */
[----:B------:R0:W-:Y:S04]  /*5780*/  STG.E.U16 desc[UR40][R6.64], R5 ;  /* 0x0000000506007986 */ /* 0x0001e8000c101528 */
[----:B------:R1:W-:Y:S04]  /*5790*/  STG.E.U16 desc[UR40][R8.64], R14 ;  /* 0x0000000e08007986 */ /* 0x0003e8000c101528 */
[----:B------:R-:W-:Y:S01]  /*57a0*/  STG.E.U16 desc[UR40][R108.64], R28 ;  /* 0x0000001c6c007986 */ /* 0x000fe2000c101528 */
[----:B0-----:R-:W-:-:S03]  /*57b0*/  PRMT R7, R52, 0x7632, R7 ;  /* 0x0000763234077816 */ /* 0x001fc60000000007 */
[----:B------:R-:W-:Y:S01]  /*57c0*/  STG.E.U16 desc[UR40][R110.64], R52 ;  /* 0x000000346e007986 */ /* 0x000fe2000c101528 */
[----:B------:R-:W-:Y:S01]  /*57d0*/  FSEL R6, R63, -INF , P1 ;  /* 0xff8000003f067808 */ /* 0x000fe20000800000 */
[----:B-1----:R-:W0:Y:S02]  /*57e0*/  LDC.64 R8, c[0x0][0x230] ;  /* 0x00008c00ff087b82 */ /* 0x002e240000000a00 */
[----:B------:R-:W-:Y:S02]  /*57f0*/  STG.E.U16 desc[UR40][R112.64], R53 ;  /* 0x0000003570007986 */ /* 0x000fe4000c101528 */
[----:B------:R-:W-:Y:S01]  /*5800*/  FFMA R5, R6, 0.69314718246459960938, R3 ;  /* 0x3f31721806057823 */ /* 0x000fe20000000003 */
[----:B------:R-:W-:Y:S01]  /*5810*/  LOP3.LUT R6, R2, 0x3f8, RZ, 0xc0, !PT ;  /* 0x000003f802067812 */ /* 0x000fe200078ec0ff */
[----:B------:R1:W-:Y:S01]  /*5820*/  STG.E.U16 desc[UR40][R10.64], R54 ;  /* 0x000000360a007986 */ /* 0x0003e2000c101528 */
[C---:B------:R-:W-:Y:S02]  /*5830*/  IMAD.SHL.U32 R3, R0.reuse, 0x4, RZ ;  /* 0x0000000400037824 */ /* 0x040fe400078e00ff */
[----:B------:R-:W-:Y:S01]  /*5840*/  IMAD.HI R0, R0, 0x4, RZ ;  /* 0x0000000400007827 */ /* 0x000fe200078e02ff */
[----:B------:R2:W-:Y:S04]  /*5850*/  STG.E.U16 desc[UR40][R114.64], R55 ;  /* 0x0000003772007986 */ /* 0x0005e8000c101528 */
[----:B------:R2:W-:Y:S04]  /*5860*/  STG.E.U16 desc[UR40][R12.64], R7 ;  /* 0x000000070c007986 */ /* 0x0005e8000c101528 */
[----:B------:R2:W-:Y:S01]  /*5870*/  STG.E.U16 desc[UR40][R116.64], R58 ;  /* 0x0000003a74007986 */ /* 0x0005e2000c101528 */
[----:B-1----:R-:W-:-:S02]  /*5880*/  PRMT R10, R64, 0x7632, R10 ;  /* 0x00007632400a7816 */ /* 0x002fc4000000000a */
[----:B------:R-:W-:Y:S01]  /*5890*/  PRMT R11, R65, 0x7632, R11 ;  /* 0x00007632410b7816 */ /* 0x000fe2000000000b */
[----:B------:R2:W-:Y:S01]  /*58a0*/  STG.E.U16 desc[UR40][R118.64], R59 ;  /* 0x0000003b76007986 */ /* 0x0005e2000c101528 */
[----:B0-----:R-:W-:-:S03]  /*58b0*/  IADD3 R2, P0, P1, R3, UR6, R8 ;  /* 0x0000000603027c10 */ /* 0x001fc6000f91e008 */
[----:B------:R2:W-:Y:S01]  /*58c0*/  STG.E.U16 desc[UR40][R120.64], R60 ;  /* 0x0000003c78007986 */ /* 0x0005e2000c101528 */
[----:B------:R-:W-:-:S03]  /*58d0*/  IADD3.X R3, R0, UR5, R9, P0, P1 ;  /* 0x0000000500037c10 */ /* 0x000fc600087e2409 */
[----:B------:R2:W-:Y:S04]  /*58e0*/  STG.E.U16 desc[UR40][R16.64], R64 ;  /* 0x0000004010007986 */ /* 0x0005e8000c101528 */
[----:B------:R2:W-:Y:S04]  /*58f0*/  STG.E.U16 desc[UR40][R122.64], R65 ;  /* 0x000000417a007986 */ /* 0x0005e8000c101528 */
[----:B------:R2:W-:Y:S04]  /*5900*/  STG.E.U16 desc[UR40][R18.64], R66 ;  /* 0x0000004212007986 */ /* 0x0005e8000c101528 */
[----:B------:R2:W-:Y:S04]  /*5910*/  STG.E.U16 desc[UR40][R20.64], R67 ;  /* 0x0000004314007986 */ /* 0x0005e8000c101528 */
[----:B------:R2:W-:Y:S04]  /*5920*/  STG.E.U16 desc[UR40][R24.64], R10 ;  /* 0x0000000a18007986 */ /* 0x0005e8000c101528 */
[----:B------:R2:W-:Y:S04]  /*5930*/  STG.E.U16 desc[UR40][R22.64], R11 ;  /* 0x0000000b16007986 */ /* 0x0005e8000c101528 */
[----:B------:R2:W-:Y:S04]  /*5940*/  STG.E.U16 desc[UR40][R124.64], R62 ;  /* 0x0000003e7c007986 */ /* 0x0005e8000c101528 */
[----:B------:R2:W-:Y:S01]  /*5950*/  STG.E.U16 desc[UR40][R72.64], R36 ;  /* 0x0000002448007986 */ /* 0x0005e2000c101528 */
[----:B------:R-:W-:Y:S06]  /*5960*/  BAR.SYNC.DEFER_BLOCKING 0x0 ;  /* 0x0000000000007b1d */ /* 0x000fec0000010000 */
[----:B------:R2:W-:Y:S02]  /*5970*/  STS.64 [R6+UR7], R4 ;  /* 0x0000000406007988 */ /* 0x0005e40008000a07 */
[----:B------:R-:W-:Y:S06]  /*5980*/  BAR.SYNC.DEFER_BLOCKING 0x0 ;  /* 0x0000000000007b1d */ /* 0x000fec0000010000 */
[----:B------:R-:W-:Y:S05]  /*5990*/  @P2 EXIT ;  /* 0x000000000000294d */ /* 0x000fea0003800000 */
[----:B------:R-:W0:Y:S04]  /*59a0*/  LDS R15, [R15] ;  /* 0x000000000f0f7984 */ /* 0x000e280000000800 */
[----:B0-----:R-:W-:Y:S01]  /*59b0*/  STG.E desc[UR40][R2.64], R15 ;  /* 0x0000000f02007986 */ /* 0x001fe2000c101928 */
[----:B------:R-:W-:Y:S05]  /*59c0*/  EXIT ;  /* 0x000000000000794d */ /* 0x000fea0003800000 */
.L_x_2:
[----:B------:R-:W-:-:S00]  /*59d0*/  BRA `(.L_x_2) ;  /* 0xfffffffc00fc7947 */ /* 0x000fc0000383ffff */
[----:B------:R-:W-:-:S00]  /*59e0*/  NOP ;  /* 0x0000000000007918 */ /* 0x000fc00000000000 */
        /* <DEDUP_REMOVED lines=9> */
.L_x_3:


//--------------------- .nv.global.init           --------------------------
	.section	.nv.global.init,"aw",@progbits
.nv.global.init:
	.type		_$_str,@object
	.size		_$_str,(.L_0 - _$_str)
_$_str:
        /*0000*/ 	.byte	0x5f, 0x5f, 0x43, 0x55, 0x44, 0x41, 0x5f, 0x46, 0x54, 0x5a, 0x00
.L_0:


//--------------------- .nv.shared.attn_fwd       --------------------------
	.section	.nv.shared.attn_fwd,"aw",@nobits
	.sectionflags	@""
	.align	16
	.zero		1024


//--------------------- .nv.shared.reserved.0     --------------------------
	.section	.nv.shared.reserved.0,"aw",@nobits
	.weak		__nv_reservedSMEM_offset_0_alias
	.size		__nv_reservedSMEM_offset_0_alias, 0, 0
	.other		__nv_reservedSMEM_offset_0_alias,@"STO_CUDA_RESERVED_SHARED STV_DEFAULT"
__nv_reservedSMEM_offset_0_alias:
	.zero		0


//--------------------- .nv.constant0.attn_fwd    --------------------------
	.section	.nv.constant0.attn_fwd,"a",@progbits
	.sectionflags	@""
	.align	4
.nv.constant0.attn_fwd:
	.zero		664


//--------------------- SYMBOLS --------------------------

	.type		.nv.reservedSmem.offset0,@object
	.size		.nv.reservedSmem.offset0,0x4
